	.target	sm_100a

	.elftype	@"ET_EXEC"


//--------------------- .note.nv.tkinfo           --------------------------
	.section	.note.nv.tkinfo,"",@"SHT_NOTE"
	.sectionflags	@"SHF_NOTE_NV_TKINFO"
	.tkinfo
        /*0018*/ 	.word	0x00000002
        /*0030*/ 	.string	""
        /*0030*/ 	.string	"ptxas"
        /*0030*/ 	.string	"Cuda compilation tools, release 13.0, V13.0.88"
        /*0030*/ 	.string	"Build cuda_13.0.r13.0/compiler.36424714_0"
        /*0030*/ 	.string	"-arch sm_100a -m 64 "



//--------------------- .note.nv.cuinfo           --------------------------
	.section	.note.nv.cuinfo,"",@"SHT_NOTE"
	.sectionflags	@"SHF_NOTE_NV_CUINFO"
        /*0018*/ 	.short	0x0002
        /*001a*/ 	.short	0x0064
        /*001c*/ 	.short	0x0082
	.zero		2


//--------------------- .nv.info                  --------------------------
	.section	.nv.info,"",@"SHT_CUDA_INFO"
	.align	4


	//----- nvinfo : EIATTR_REGCOUNT
	.align		4
        /*0000*/ 	.byte	0x04, 0x2f
        /*0002*/ 	.short	(.L_19 - .L_18)
	.align		4
.L_18:
        /*0004*/ 	.word	index@(_ZN7cutlass13device_kernelINS_4gemm6kernel13GemmUniversalIN4cute5tupleIJiiiiEEENS1_10collective13CollectiveMmaINS1_35MainloopSm100TmaUmmaWarpSpecializedILi8ELi2ELi4ENS5_IJNS4_1CILi2EEENSA_ILi1EEESC_EEEEENS5_IJNSA_ILi256EEENSA_ILi128EEESG_EEENS_12float_e4m3_tENS5_IJlSC_lEEESI_SJ_NS4_8TiledMMAINS4_8MMA_AtomIJNS4_10MMA_TraitsINS4_25SM100_MMA_F8F6F4_2x1SM_SSEJSI_SI_fSF_SG_NS4_17integral_constantINS4_4UMMA5MajorELSQ_0EEESR_NSO_INSP_7ScaleInELSS_0EEEST_EEEEEENS4_6LayoutINS5_IJSC_SC_SC_EEENS5_IJNSA_ILi0EEESY_SY_EEEEENS5_IJNS4_10UnderscoreES11_S11_EEEEENS4_18SM100_TMA_2SM_LOADENS4_14ComposedLayoutINS4_7SwizzleILi3ELi4ELi3EEENS4_18smem_ptr_flag_bitsILi8EEENSW_INS5_IJNSA_ILi8EEESG_EEENS5_IJSG_SC_EEEEEEEvNS4_8identityES14_S1E_vS1F_EENS_8epilogue10collective18CollectiveEpilogueINS1H_23Sm100TmaWarpSpecializedILi2ELi2ELi64ELb0ELb0EEEJNS5_IJSG_SG_SG_EEENS5_IJNSW_ISG_SC_EENSW_INSA_ILi64EEESC_EEEEESI_SJ_SI_SJ_NS1H_6fusion15FusionCallbacksIS1L_NS1R_17LinearCombinationISI_fSI_fLNS_15FloatRoundStyleE2EEES1M_S1Q_JEEENS4_5SM1004TMEM4LOAD26SM100_TMEM_LOAD_32dp32b64xENS4_13SM90_TMA_LOADENS15_INS16_ILi2ELi4ELi3EEES19_NSW_INS5_IJS1A_S1O_EEENS5_IJS1O_SC_EEEEEEENS4_39AutoVectorizingCopyWithAssumedAlignmentILi128EEENS4_14SM90_TMA_STOREES26_S28_S28_EEEvvEEEEvNT_6ParamsE)
        /*0008*/ 	.word	0x000000de


	//----- nvinfo : EIATTR_FRAME_SIZE
	.align		4
.L_19:
        /*000c*/ 	.byte	0x04, 0x11
        /*000e*/ 	.short	(.L_21 - .L_20)
	.align		4
.L_20:
        /*0010*/ 	.word	index@($__internal_2_$__cuda_sm10x_tcgen05_guardrail_trap_unallocated_columns_being_dealloced)
        /*0014*/ 	.word	0x00000000


	//----- nvinfo : EIATTR_FRAME_SIZE
	.align		4
.L_21:
        /*0018*/ 	.byte	0x04, 0x11
        /*001a*/ 	.short	(.L_23 - .L_22)
	.align		4
.L_22:
        /*001c*/ 	.word	index@($__internal_1_$__cuda_sm10x_tcgen05_guardrail_trap_phase_invalid_during_alloc)
        /*0020*/ 	.word	0x00000000


	//----- nvinfo : EIATTR_FRAME_SIZE
	.align		4
.L_23:
        /*0024*/ 	.byte	0x04, 0x11
        /*0026*/ 	.short	(.L_25 - .L_24)
	.align		4
.L_24:
        /*0028*/ 	.word	index@($__internal_0_$__cuda_sm10x_tcgen05_guardrail_trap_col_being_dealloced_not_returned_by_alloc)
        /*002c*/ 	.word	0x00000000


	//----- nvinfo : EIATTR_FRAME_SIZE
	.align		4
.L_25:
        /*0030*/ 	.byte	0x04, 0x11
        /*0032*/ 	.short	(.L_27 - .L_26)
	.align		4
.L_26:
        /*0034*/ 	.word	index@(_ZN7cutlass13device_kernelINS_4gemm6kernel13GemmUniversalIN4cute5tupleIJiiiiEEENS1_10collective13CollectiveMmaINS1_35MainloopSm100TmaUmmaWarpSpecializedILi8ELi2ELi4ENS5_IJNS4_1CILi2EEENSA_ILi1EEESC_EEEEENS5_IJNSA_ILi256EEENSA_ILi128EEESG_EEENS_12float_e4m3_tENS5_IJlSC_lEEESI_SJ_NS4_8TiledMMAINS4_8MMA_AtomIJNS4_10MMA_TraitsINS4_25SM100_MMA_F8F6F4_2x1SM_SSEJSI_SI_fSF_SG_NS4_17integral_constantINS4_4UMMA5MajorELSQ_0EEESR_NSO_INSP_7ScaleInELSS_0EEEST_EEEEEENS4_6LayoutINS5_IJSC_SC_SC_EEENS5_IJNSA_ILi0EEESY_SY_EEEEENS5_IJNS4_10UnderscoreES11_S11_EEEEENS4_18SM100_TMA_2SM_LOADENS4_14ComposedLayoutINS4_7SwizzleILi3ELi4ELi3EEENS4_18smem_ptr_flag_bitsILi8EEENSW_INS5_IJNSA_ILi8EEESG_EEENS5_IJSG_SC_EEEEEEEvNS4_8identityES14_S1E_vS1F_EENS_8epilogue10collective18CollectiveEpilogueINS1H_23Sm100TmaWarpSpecializedILi2ELi2ELi64ELb0ELb0EEEJNS5_IJSG_SG_SG_EEENS5_IJNSW_ISG_SC_EENSW_INSA_ILi64EEESC_EEEEESI_SJ_SI_SJ_NS1H_6fusion15FusionCallbacksIS1L_NS1R_17LinearCombinationISI_fSI_fLNS_15FloatRoundStyleE2EEES1M_S1Q_JEEENS4_5SM1004TMEM4LOAD26SM100_TMEM_LOAD_32dp32b64xENS4_13SM90_TMA_LOADENS15_INS16_ILi2ELi4ELi3EEES19_NSW_INS5_IJS1A_S1O_EEENS5_IJS1O_SC_EEEEEEENS4_39AutoVectorizingCopyWithAssumedAlignmentILi128EEENS4_14SM90_TMA_STOREES26_S28_S28_EEEvvEEEEvNT_6ParamsE)
        /*0038*/ 	.word	0x00000000


	//----- nvinfo : EIATTR_MIN_STACK_SIZE
	.align		4
.L_27:
        /*003c*/ 	.byte	0x04, 0x12
        /*003e*/ 	.short	(.L_29 - .L_28)
	.align		4
.L_28:
        /*0040*/ 	.word	index@(_ZN7cutlass13device_kernelINS_4gemm6kernel13GemmUniversalIN4cute5tupleIJiiiiEEENS1_10collective13CollectiveMmaINS1_35MainloopSm100TmaUmmaWarpSpecializedILi8ELi2ELi4ENS5_IJNS4_1CILi2EEENSA_ILi1EEESC_EEEEENS5_IJNSA_ILi256EEENSA_ILi128EEESG_EEENS_12float_e4m3_tENS5_IJlSC_lEEESI_SJ_NS4_8TiledMMAINS4_8MMA_AtomIJNS4_10MMA_TraitsINS4_25SM100_MMA_F8F6F4_2x1SM_SSEJSI_SI_fSF_SG_NS4_17integral_constantINS4_4UMMA5MajorELSQ_0EEESR_NSO_INSP_7ScaleInELSS_0EEEST_EEEEEENS4_6LayoutINS5_IJSC_SC_SC_EEENS5_IJNSA_ILi0EEESY_SY_EEEEENS5_IJNS4_10UnderscoreES11_S11_EEEEENS4_18SM100_TMA_2SM_LOADENS4_14ComposedLayoutINS4_7SwizzleILi3ELi4ELi3EEENS4_18smem_ptr_flag_bitsILi8EEENSW_INS5_IJNSA_ILi8EEESG_EEENS5_IJSG_SC_EEEEEEEvNS4_8identityES14_S1E_vS1F_EENS_8epilogue10collective18CollectiveEpilogueINS1H_23Sm100TmaWarpSpecializedILi2ELi2ELi64ELb0ELb0EEEJNS5_IJSG_SG_SG_EEENS5_IJNSW_ISG_SC_EENSW_INSA_ILi64EEESC_EEEEESI_SJ_SI_SJ_NS1H_6fusion15FusionCallbacksIS1L_NS1R_17LinearCombinationISI_fSI_fLNS_15FloatRoundStyleE2EEES1M_S1Q_JEEENS4_5SM1004TMEM4LOAD26SM100_TMEM_LOAD_32dp32b64xENS4_13SM90_TMA_LOADENS15_INS16_ILi2ELi4ELi3EEES19_NSW_INS5_IJS1A_S1O_EEENS5_IJS1O_SC_EEEEEEENS4_39AutoVectorizingCopyWithAssumedAlignmentILi128EEENS4_14SM90_TMA_STOREES26_S28_S28_EEEvvEEEEvNT_6ParamsE)
        /*0044*/ 	.word	0x00000000
.L_29:


//--------------------- .nv.compat                --------------------------
	.section	.nv.compat,"",@"SHT_CUDA_COMPAT_INFO"
	.align	4
        /*0000*/ 	.byte	0x02, 0x09, 0x01, 0x00, 0x02, 0x02, 0x02, 0x00, 0x02, 0x05, 0x05, 0x00, 0x03, 0x07, 0x01, 0x01
        /*0010*/ 	.byte	0x02, 0x03, 0x01, 0x00, 0x02, 0x06, 0x01, 0x00, 0x04, 0x0b, 0x08, 0x00, 0x09, 0x00, 0x00, 0x00
        /*0020*/ 	.byte	0x00, 0x00, 0x00, 0x00


//--------------------- .nv.info._ZN7cutlass13device_kernelINS_4gemm6kernel13GemmUniversalIN4cute5tupleIJiiiiEEENS1_10collective13CollectiveMmaINS1_35MainloopSm100TmaUmmaWarpSpecializedILi8ELi2ELi4ENS5_IJNS4_1CILi2EEENSA_ILi1EEESC_EEEEENS5_IJNSA_ILi256EEENSA_ILi128EEESG_EEENS_12float_e4m3_tENS5_IJlSC_lEEESI_SJ_NS4_8TiledMMAINS4_8MMA_AtomIJNS4_10MMA_TraitsINS4_25SM100_MMA_F8F6F4_2x1SM_SSEJSI_SI_fSF_SG_NS4_17integral_constantINS4_4UMMA5MajorELSQ_0EEESR_NSO_INSP_7ScaleInELSS_0EEEST_EEEEEENS4_6LayoutINS5_IJSC_SC_SC_EEENS5_IJNSA_ILi0EEESY_SY_EEEEENS5_IJNS4_10UnderscoreES11_S11_EEEEENS4_18SM100_TMA_2SM_LOADENS4_14ComposedLayoutINS4_7SwizzleILi3ELi4ELi3EEENS4_18smem_ptr_flag_bitsILi8EEENSW_INS5_IJNSA_ILi8EEESG_EEENS5_IJSG_SC_EEEEEEEvNS4_8identityES14_S1E_vS1F_EENS_8epilogue10collective18CollectiveEpilogueINS1H_23Sm100TmaWarpSpecializedILi2ELi2ELi64ELb0ELb0EEEJNS5_IJSG_SG_SG_EEENS5_IJNSW_ISG_SC_EENSW_INSA_ILi64EEESC_EEEEESI_SJ_SI_SJ_NS1H_6fusion15FusionCallbacksIS1L_NS1R_17LinearCombinationISI_fSI_fLNS_15FloatRoundStyleE2EEES1M_S1Q_JEEENS4_5SM1004TMEM4LOAD26SM100_TMEM_LOAD_32dp32b64xENS4_13SM90_TMA_LOADENS15_INS16_ILi2ELi4ELi3EEES19_NSW_INS5_IJS1A_S1O_EEENS5_IJS1O_SC_EEEEEEENS4_39AutoVectorizingCopyWithAssumedAlignmentILi128EEENS4_14SM90_TMA_STOREES26_S28_S28_EEEvvEEEEvNT_6ParamsE --------------------------
	.section	.nv.info._ZN7cutlass13device_kernelINS_4gemm6kernel13GemmUniversalIN4cute5tupleIJiiiiEEENS1_10collective13CollectiveMmaINS1_35MainloopSm100TmaUmmaWarpSpecializedILi8ELi2ELi4ENS5_IJNS4_1CILi2EEENSA_ILi1EEESC_EEEEENS5_IJNSA_ILi256EEENSA_ILi128EEESG_EEENS_12float_e4m3_tENS5_IJlSC_lEEESI_SJ_NS4_8TiledMMAINS4_8MMA_AtomIJNS4_10MMA_TraitsINS4_25SM100_MMA_F8F6F4_2x1SM_SSEJSI_SI_fSF_SG_NS4_17integral_constantINS4_4UMMA5MajorELSQ_0EEESR_NSO_INSP_7ScaleInELSS_0EEEST_EEEEEENS4_6LayoutINS5_IJSC_SC_SC_EEENS5_IJNSA_ILi0EEESY_SY_EEEEENS5_IJNS4_10UnderscoreES11_S11_EEEEENS4_18SM100_TMA_2SM_LOADENS4_14ComposedLayoutINS4_7SwizzleILi3ELi4ELi3EEENS4_18smem_ptr_flag_bitsILi8EEENSW_INS5_IJNSA_ILi8EEESG_EEENS5_IJSG_SC_EEEEEEEvNS4_8identityES14_S1E_vS1F_EENS_8epilogue10collective18CollectiveEpilogueINS1H_23Sm100TmaWarpSpecializedILi2ELi2ELi64ELb0ELb0EEEJNS5_IJSG_SG_SG_EEENS5_IJNSW_ISG_SC_EENSW_INSA_ILi64EEESC_EEEEESI_SJ_SI_SJ_NS1H_6fusion15FusionCallbacksIS1L_NS1R_17LinearCombinationISI_fSI_fLNS_15FloatRoundStyleE2EEES1M_S1Q_JEEENS4_5SM1004TMEM4LOAD26SM100_TMEM_LOAD_32dp32b64xENS4_13SM90_TMA_LOADENS15_INS16_ILi2ELi4ELi3EEES19_NSW_INS5_IJS1A_S1O_EEENS5_IJS1O_SC_EEEEEEENS4_39AutoVectorizingCopyWithAssumedAlignmentILi128EEENS4_14SM90_TMA_STOREES26_S28_S28_EEEvvEEEEvNT_6ParamsE,"",@"SHT_CUDA_INFO"
	.sectionflags	@""
	.align	4


	//----- nvinfo : EIATTR_CUDA_API_VERSION
	.align		4
        /*0000*/ 	.byte	0x04, 0x37
        /*0002*/ 	.short	(.L_31 - .L_30)
.L_30:
        /*0004*/ 	.word	0x00000082


	//----- nvinfo : EIATTR_KPARAM_INFO
	.align		4
.L_31:
        /*0008*/ 	.byte	0x04, 0x17
        /*000a*/ 	.short	(.L_33 - .L_32)
.L_32:
        /*000c*/ 	.word	0x00000000
        /*0010*/ 	.short	0x0000
        /*0012*/ 	.short	0x0000
        /*0014*/ 	.byte	0x00, 0xf0, 0x01, 0x20


	//----- nvinfo : EIATTR_AT_ENTRY_FRAGMENTS
	.align		4
.L_33:
        /*0018*/ 	.byte	0x04, 0x4f
        /*001a*/ 	.short	(.L_35 - .L_34)


	//   ....[0]....
.L_34:
        /*001c*/ 	.word	0x00000007


	//----- nvinfo : EIATTR_RESERVED_SMEM_USED
	.align		4
.L_35:
        /*0020*/ 	.byte	0x01, 0x41
	.zero		2


	//----- nvinfo : EIATTR_SPARSE_MMA_MASK
	.align		4
        /*0024*/ 	.byte	0x03, 0x50
        /*0026*/ 	.short	0x0000


	//----- nvinfo : EIATTR_TCGEN05_2CTA_USED
	.align		4
        /*0028*/ 	.byte	0x01, 0x52
	.zero		2


	//----- nvinfo : EIATTR_MAXREG_COUNT
	.align		4
        /*002c*/ 	.byte	0x03, 0x1b
        /*002e*/ 	.short	0x00ff


	//----- nvinfo : EIATTR_NUM_BARRIERS
	.align		4
        /*0030*/ 	.byte	0x02, 0x4c
        /*0032*/ 	.byte	0x07
	.zero		1


	//----- nvinfo : EIATTR_EXTERNS
	.align		4
        /*0034*/ 	.byte	0x04, 0x0f
        /*0036*/ 	.short	(.L_37 - .L_36)


	//   ....[0]....
	.align		4
.L_36:
        /*0038*/ 	.word	index@(__assertfail)


	//----- nvinfo : EIATTR_MERCURY_ISA_VERSION
	.align		4
.L_37:
        /*003c*/ 	.byte	0x03, 0x5f
        /*003e*/ 	.short	0x0101


	//----- nvinfo : EIATTR_INT_WARP_WIDE_INSTR_OFFSETS
	.align		4
        /*0040*/ 	.byte	0x04, 0x31
        /*0042*/ 	.short	(.L_39 - .L_38)


	//   ....[0]....
.L_38:
        /*0044*/ 	.word	0x00000d50


	//   ....[1]....
        /*0048*/ 	.word	0x00000df0


	//   ....[2]....
        /*004c*/ 	.word	0x00002150


	//   ....[3]....
        /*0050*/ 	.word	0x00004270


	//   ....[4]....
        /*0054*/ 	.word	0x00004290


	//   ....[5]....
        /*0058*/ 	.word	0x000042c0


	//   ....[6]....
        /*005c*/ 	.word	0x00004bf0


	//   ....[7]....
        /*0060*/ 	.word	0x00004c60


	//   ....[8]....
        /*0064*/ 	.word	0x00004e40


	//   ....[9]....
        /*0068*/ 	.word	0x00004fa0


	//----- nvinfo : EIATTR_COOP_GROUP_MASK_REGIDS
	.align		4
.L_39:
        /*006c*/ 	.byte	0x04, 0x29
        /*006e*/ 	.short	(.L_41 - .L_40)


	//   ....[0]....
.L_40:
        /*0070*/ 	.word	0xffffffff


	//   ....[1]....
        /*0074*/ 	.word	0xffffffff


	//   ....[2]....
        /*0078*/ 	.word	0xffffffff


	//   ....[3]....
        /*007c*/ 	.word	0xffffffff


	//   ....[4]....
        /*0080*/ 	.word	0xffffffff


	//   ....[5]....
        /*0084*/ 	.word	0xffffffff


	//   ....[6]....
        /*0088*/ 	.word	0xffffffff


	//   ....[7]....
        /*008c*/ 	.word	0xffffffff


	//   ....[8]....
        /*0090*/ 	.word	0xffffffff


	//   ....[9]....
        /*0094*/ 	.word	0xffffffff


	//   ....[10]....
        /*0098*/ 	.word	0xffffffff


	//   ....[11]....
        /*009c*/ 	.word	0xffffffff


	//   ....[12]....
        /*00a0*/ 	.word	0xffffffff


	//   ....[13]....
        /*00a4*/ 	.word	0xffffffff


	//----- nvinfo : EIATTR_COOP_GROUP_INSTR_OFFSETS
	.align		4
.L_41:
        /*00a8*/ 	.byte	0x04, 0x28
        /*00aa*/ 	.short	(.L_43 - .L_42)


	//   ....[0]....
.L_42:
        /*00ac*/ 	.word	0x000000c0


	//   ....[1]....
        /*00b0*/ 	.word	0x00000500


	//   ....[2]....
        /*00b4*/ 	.word	0x00000700


	//   ....[3]....
        /*00b8*/ 	.word	0x00000850


	//   ....[4]....
        /*00bc*/ 	.word	0x00000940


	//   ....[5]....
        /*00c0*/ 	.word	0x00000aa0


	//   ....[6]....
        /*00c4*/ 	.word	0x00000c30


	//   ....[7]....
        /*00c8*/ 	.word	0x00000e70


	//   ....[8]....
        /*00cc*/ 	.word	0x00002030


	//   ....[9]....
        /*00d0*/ 	.word	0x00003050


	//   ....[10]....
        /*00d4*/ 	.word	0x00003520


	//   ....[11]....
        /*00d8*/ 	.word	0x00003550


	//   ....[12]....
        /*00dc*/ 	.word	0x00004170


	//   ....[13]....
        /*00e0*/ 	.word	0x00004380


	//----- nvinfo : EIATTR_VRC_CTA_INIT_COUNT
	.align		4
.L_43:
        /*00e4*/ 	.byte	0x02, 0x4a
        /*00e6*/ 	.byte	0x80
	.zero		1


	//----- nvinfo : EIATTR_SYSCALL_OFFSETS
	.align		4
        /*00e8*/ 	.byte	0x04, 0x46
        /*00ea*/ 	.short	(.L_45 - .L_44)


	//   ....[0]....
.L_44:
        /*00ec*/ 	.word	0x000059d0


	//   ....[1]....
        /*00f0*/ 	.word	0x00005b10


	//   ....[2]....
        /*00f4*/ 	.word	0x00006370


	//   ....[3]....
        /*00f8*/ 	.word	0x00007980


	//----- nvinfo : EIATTR_MBARRIER_INSTR_OFFSETS
	.align		4
.L_45:
        /*00fc*/ 	.byte	0x04, 0x39
        /*00fe*/ 	.short	(.L_47 - .L_46)


	//   ....[0]....
.L_46:
        /*0100*/ 	.word	0x000005f0
        /*0104*/ 	.word	0x000000ff
        /*0108*/ 	.word	0x00000000
        /*010c*/ 	.short	0x0100
        /*010e*/ 	.byte	0x08
	.zero		1


	//   ....[1]....
        /*0110*/ 	.word	0x00000600
        /*0114*/ 	.word	0x000000ff
        /*0118*/ 	.word	0x00000040
        /*011c*/ 	.short	0x0100
        /*011e*/ 	.byte	0x08
	.zero		1


	//   ....[2]....
        /*0120*/ 	.word	0x00000610
        /*0124*/ 	.word	0x000000ff
        /*0128*/ 	.word	0x00000008
        /*012c*/ 	.short	0x0100
        /*012e*/ 	.byte	0x08
	.zero		1


	//   ....[3]....
        /*0130*/ 	.word	0x00000620
        /*0134*/ 	.word	0x000000ff
        /*0138*/ 	.word	0x00000048
        /*013c*/ 	.short	0x0100
        /*013e*/ 	.byte	0x08
	.zero		1


	//   ....[4]....
        /*0140*/ 	.word	0x00000630
        /*0144*/ 	.word	0x000000ff
        /*0148*/ 	.word	0x00000010
        /*014c*/ 	.short	0x0100
        /*014e*/ 	.byte	0x08
	.zero		1


	//   ....[5]....
        /*0150*/ 	.word	0x00000640
        /*0154*/ 	.word	0x000000ff
        /*0158*/ 	.word	0x00000050
        /*015c*/ 	.short	0x0100
        /*015e*/ 	.byte	0x08
	.zero		1


	//   ....[6]....
        /*0160*/ 	.word	0x00000650
        /*0164*/ 	.word	0x000000ff
        /*0168*/ 	.word	0x00000018
        /*016c*/ 	.short	0x0100
        /*016e*/ 	.byte	0x08
	.zero		1


	//   ....[7]....
        /*0170*/ 	.word	0x00000660
        /*0174*/ 	.word	0x000000ff
        /*0178*/ 	.word	0x00000058
        /*017c*/ 	.short	0x0100
        /*017e*/ 	.byte	0x08
	.zero		1


	//   ....[8]....
        /*0180*/ 	.word	0x00000670
        /*0184*/ 	.word	0x000000ff
        /*0188*/ 	.word	0x00000020
        /*018c*/ 	.short	0x0100
        /*018e*/ 	.byte	0x08
	.zero		1


	//   ....[9]....
        /*0190*/ 	.word	0x00000680
        /*0194*/ 	.word	0x000000ff
        /*0198*/ 	.word	0x00000060
        /*019c*/ 	.short	0x0100
        /*019e*/ 	.byte	0x08
	.zero		1


	//   ....[10]....
        /*01a0*/ 	.word	0x00000690
        /*01a4*/ 	.word	0x000000ff
        /*01a8*/ 	.word	0x00000028
        /*01ac*/ 	.short	0x0100
        /*01ae*/ 	.byte	0x08
	.zero		1


	//   ....[11]....
        /*01b0*/ 	.word	0x000006a0
        /*01b4*/ 	.word	0x000000ff
        /*01b8*/ 	.word	0x00000068
        /*01bc*/ 	.short	0x0100
        /*01be*/ 	.byte	0x08
	.zero		1


	//   ....[12]....
        /*01c0*/ 	.word	0x000006b0
        /*01c4*/ 	.word	0x000000ff
        /*01c8*/ 	.word	0x00000030
        /*01cc*/ 	.short	0x0100
        /*01ce*/ 	.byte	0x08
	.zero		1


	//   ....[13]....
        /*01d0*/ 	.word	0x000006c0
        /*01d4*/ 	.word	0x000000ff
        /*01d8*/ 	.word	0x00000070
        /*01dc*/ 	.short	0x0100
        /*01de*/ 	.byte	0x08
	.zero		1


	//   ....[14]....
        /*01e0*/ 	.word	0x000006d0
        /*01e4*/ 	.word	0x000000ff
        /*01e8*/ 	.word	0x00000038
        /*01ec*/ 	.short	0x0100
        /*01ee*/ 	.byte	0x08
	.zero		1


	//   ....[15]....
        /*01f0*/ 	.word	0x000006e0
        /*01f4*/ 	.word	0x000000ff
        /*01f8*/ 	.word	0x00000078
        /*01fc*/ 	.short	0x0100
        /*01fe*/ 	.byte	0x08
	.zero		1


	//   ....[16]....
        /*0200*/ 	.word	0x00000800
        /*0204*/ 	.word	0x000000ff
        /*0208*/ 	.word	0x00000080
        /*020c*/ 	.short	0x0100
        /*020e*/ 	.byte	0x09
	.zero		1


	//   ....[17]....
        /*0210*/ 	.word	0x00000810
        /*0214*/ 	.word	0x000000ff
        /*0218*/ 	.word	0x00000090
        /*021c*/ 	.short	0x0100
        /*021e*/ 	.byte	0x09
	.zero		1


	//   ....[18]....
        /*0220*/ 	.word	0x00000820
        /*0224*/ 	.word	0x000000ff
        /*0228*/ 	.word	0x00000088
        /*022c*/ 	.short	0x0100
        /*022e*/ 	.byte	0x09
	.zero		1


	//   ....[19]....
        /*0230*/ 	.word	0x00000830
        /*0234*/ 	.word	0x000000ff
        /*0238*/ 	.word	0x00000098
        /*023c*/ 	.short	0x0100
        /*023e*/ 	.byte	0x09
	.zero		1


	//   ....[20]....
        /*0240*/ 	.word	0x00000910
        /*0244*/ 	.word	0x000000ff
        /*0248*/ 	.word	0x000000a0
        /*024c*/ 	.short	0x0100
        /*024e*/ 	.byte	0x08
	.zero		1


	//   ....[21]....
        /*0250*/ 	.word	0x00000920
        /*0254*/ 	.word	0x000000ff
        /*0258*/ 	.word	0x000000a8
        /*025c*/ 	.short	0x0100
        /*025e*/ 	.byte	0x08
	.zero		1


	//   ....[22]....
        /*0260*/ 	.word	0x00000a50
        /*0264*/ 	.word	0x000000ff
        /*0268*/ 	.word	0x000000b0
        /*026c*/ 	.short	0x0100
        /*026e*/ 	.byte	0x08
	.zero		1


	//   ....[23]....
        /*0270*/ 	.word	0x00000a60
        /*0274*/ 	.word	0x000000ff
        /*0278*/ 	.word	0x000000c0
        /*027c*/ 	.short	0x0100
        /*027e*/ 	.byte	0x08
	.zero		1


	//   ....[24]....
        /*0280*/ 	.word	0x00000a70
        /*0284*/ 	.word	0x000000ff
        /*0288*/ 	.word	0x000000b8
        /*028c*/ 	.short	0x0100
        /*028e*/ 	.byte	0x08
	.zero		1


	//   ....[25]....
        /*0290*/ 	.word	0x00000a80
        /*0294*/ 	.word	0x000000ff
        /*0298*/ 	.word	0x000000c8
        /*029c*/ 	.short	0x0100
        /*029e*/ 	.byte	0x08
	.zero		1


	//   ....[26]....
        /*02a0*/ 	.word	0x00000ba0
        /*02a4*/ 	.word	0x000000ff
        /*02a8*/ 	.word	0x000000d0
        /*02ac*/ 	.short	0x0100
        /*02ae*/ 	.byte	0x09
	.zero		1


	//   ....[27]....
        /*02b0*/ 	.word	0x00000bb0
        /*02b4*/ 	.word	0x000000ff
        /*02b8*/ 	.word	0x000000f0
        /*02bc*/ 	.short	0x0100
        /*02be*/ 	.byte	0x09
	.zero		1


	//   ....[28]....
        /*02c0*/ 	.word	0x00000bc0
        /*02c4*/ 	.word	0x000000ff
        /*02c8*/ 	.word	0x000000d8
        /*02cc*/ 	.short	0x0100
        /*02ce*/ 	.byte	0x09
	.zero		1


	//   ....[29]....
        /*02d0*/ 	.word	0x00000bd0
        /*02d4*/ 	.word	0x000000ff
        /*02d8*/ 	.word	0x000000f8
        /*02dc*/ 	.short	0x0100
        /*02de*/ 	.byte	0x09
	.zero		1


	//   ....[30]....
        /*02e0*/ 	.word	0x00000be0
        /*02e4*/ 	.word	0x000000ff
        /*02e8*/ 	.word	0x000000e0
        /*02ec*/ 	.short	0x0100
        /*02ee*/ 	.byte	0x09
	.zero		1


	//   ....[31]....
        /*02f0*/ 	.word	0x00000bf0
        /*02f4*/ 	.word	0x000000ff
        /*02f8*/ 	.word	0x00000100
        /*02fc*/ 	.short	0x0100
        /*02fe*/ 	.byte	0x09
	.zero		1


	//   ....[32]....
        /*0300*/ 	.word	0x00000c00
        /*0304*/ 	.word	0x000000ff
        /*0308*/ 	.word	0x000000e8
        /*030c*/ 	.short	0x0100
        /*030e*/ 	.byte	0x09
	.zero		1


	//   ....[33]....
        /*0310*/ 	.word	0x00000c10
        /*0314*/ 	.word	0x000000ff
        /*0318*/ 	.word	0x00000108
        /*031c*/ 	.short	0x0100
        /*031e*/ 	.byte	0x09
	.zero		1


	//   ....[34]....
        /*0320*/ 	.word	0x00000d00
        /*0324*/ 	.word	0x000000ff
        /*0328*/ 	.word	0x00000110
        /*032c*/ 	.short	0x0100
        /*032e*/ 	.byte	0x08
	.zero		1


	//   ....[35]....
        /*0330*/ 	.word	0x00000d10
        /*0334*/ 	.word	0x000000ff
        /*0338*/ 	.word	0x00000120
        /*033c*/ 	.short	0x0100
        /*033e*/ 	.byte	0x08
	.zero		1


	//   ....[36]....
        /*0340*/ 	.word	0x00000d20
        /*0344*/ 	.word	0x000000ff
        /*0348*/ 	.word	0x00000118
        /*034c*/ 	.short	0x0100
        /*034e*/ 	.byte	0x08
	.zero		1


	//   ....[37]....
        /*0350*/ 	.word	0x00000d30
        /*0354*/ 	.word	0x000000ff
        /*0358*/ 	.word	0x00000128
        /*035c*/ 	.short	0x0100
        /*035e*/ 	.byte	0x08
	.zero		1


	//   ....[38]....
        /*0360*/ 	.word	0x00000e20
        /*0364*/ 	.word	0x000000ff
        /*0368*/ 	.word	0x00000130
        /*036c*/ 	.short	0x0100
        /*036e*/ 	.byte	0x06
	.zero		1


	//   ....[39]....
        /*0370*/ 	.word	0x00001830
        /*0374*/ 	.word	0x00000003
        /*0378*/ 	.word	0x00000120
        /*037c*/ 	.short	0x010a
        /*037e*/ 	.byte	0xff
	.zero		1


	//   ....[40]....
        /*0380*/ 	.word	0x00001860
        /*0384*/ 	.word	0x00000003
        /*0388*/ 	.word	0x00000110
        /*038c*/ 	.short	0x0101
        /*038e*/ 	.byte	0xff
	.zero		1


	//   ....[41]....
        /*0390*/ 	.word	0x00001960
        /*0394*/ 	.word	0x000000ff
        /*0398*/ 	.word	0x00000040
        /*039c*/ 	.short	0x010a
        /*039e*/ 	.byte	0x08
	.zero		1


	//   ....[42]....
        /*03a0*/ 	.word	0x00001a30
        /*03a4*/ 	.word	0x000000ff
        /*03a8*/ 	.word	0x00000040
        /*03ac*/ 	.short	0x010a
        /*03ae*/ 	.byte	0x21
	.zero		1


	//   ....[43]....
        /*03b0*/ 	.word	0x00001be0
        /*03b4*/ 	.word	0x000000ff
        /*03b8*/ 	.word	0x00000040
        /*03bc*/ 	.short	0x010a
        /*03be*/ 	.byte	0x08
	.zero		1


	//   ....[44]....
        /*03c0*/ 	.word	0x00001ce0
        /*03c4*/ 	.word	0x000000ff
        /*03c8*/ 	.word	0x000000a8
        /*03cc*/ 	.short	0x0101
        /*03ce*/ 	.byte	0x04
	.zero		1


	//   ....[45]....
        /*03d0*/ 	.word	0x00001d00
        /*03d4*/ 	.word	0x000000ff
        /*03d8*/ 	.word	0x00000040
        /*03dc*/ 	.short	0x010a
        /*03de*/ 	.byte	0x08
	.zero		1


	//   ....[46]....
        /*03e0*/ 	.word	0x00001d80
        /*03e4*/ 	.word	0x000000ff
        /*03e8*/ 	.word	0x00000040
        /*03ec*/ 	.short	0x010a
        /*03ee*/ 	.byte	0x11
	.zero		1


	//   ....[47]....
        /*03f0*/ 	.word	0x00001f10
        /*03f4*/ 	.word	0x000000ff
        /*03f8*/ 	.word	0x00000040
        /*03fc*/ 	.short	0x010a
        /*03fe*/ 	.byte	0x08
	.zero		1


	//   ....[48]....
        /*0400*/ 	.word	0x00002060
        /*0404*/ 	.word	0x00000002
        /*0408*/ 	.word	0x000000b0
        /*040c*/ 	.short	0x010a
        /*040e*/ 	.byte	0xff
	.zero		1


	//   ....[49]....
        /*0410*/ 	.word	0x00002120
        /*0414*/ 	.word	0x00000002
        /*0418*/ 	.word	0x00000000
        /*041c*/ 	.short	0x0101
        /*041e*/ 	.byte	0xff
	.zero		1


	//   ....[50]....
        /*0420*/ 	.word	0x00002680
        /*0424*/ 	.word	0x000000ff
        /*0428*/ 	.word	0x00000000
        /*042c*/ 	.short	0x010a
        /*042e*/ 	.byte	0x05
	.zero		1


	//   ....[51]....
        /*0430*/ 	.word	0x00002710
        /*0434*/ 	.word	0x000000ff
        /*0438*/ 	.word	0x00000000
        /*043c*/ 	.short	0x010a
        /*043e*/ 	.byte	0x05
	.zero		1


	//   ....[52]....
        /*0440*/ 	.word	0x000027a0
        /*0444*/ 	.word	0x000000ff
        /*0448*/ 	.word	0x00000000
        /*044c*/ 	.short	0x010a
        /*044e*/ 	.byte	0x05
	.zero		1


	//   ....[53]....
        /*0450*/ 	.word	0x00002830
        /*0454*/ 	.word	0x000000ff
        /*0458*/ 	.word	0x00000000
        /*045c*/ 	.short	0x010a
        /*045e*/ 	.byte	0x05
	.zero		1


	//   ....[54]....
        /*0460*/ 	.word	0x000028c0
        /*0464*/ 	.word	0x000000ff
        /*0468*/ 	.word	0x00000000
        /*046c*/ 	.short	0x010a
        /*046e*/ 	.byte	0x05
	.zero		1


	//   ....[55]....
        /*0470*/ 	.word	0x00002950
        /*0474*/ 	.word	0x000000ff
        /*0478*/ 	.word	0x00000000
        /*047c*/ 	.short	0x010a
        /*047e*/ 	.byte	0x05
	.zero		1


	//   ....[56]....
        /*0480*/ 	.word	0x000029e0
        /*0484*/ 	.word	0x000000ff
        /*0488*/ 	.word	0x00000000
        /*048c*/ 	.short	0x010a
        /*048e*/ 	.byte	0x05
	.zero		1


	//   ....[57]....
        /*0490*/ 	.word	0x00002a80
        /*0494*/ 	.word	0x00000000
        /*0498*/ 	.word	0x00000000
        /*049c*/ 	.short	0x010a
        /*049e*/ 	.byte	0xff
	.zero		1


	//   ....[58]....
        /*04a0*/ 	.word	0x00002bb0
        /*04a4*/ 	.word	0x00000000
        /*04a8*/ 	.word	0x00000110
        /*04ac*/ 	.short	0x010a
        /*04ae*/ 	.byte	0xff
	.zero		1


	//   ....[59]....
        /*04b0*/ 	.word	0x00002c20
        /*04b4*/ 	.word	0x00000004
        /*04b8*/ 	.word	0x00000000
        /*04bc*/ 	.short	0x0101
        /*04be*/ 	.byte	0xff
	.zero		1


	//   ....[60]....
        /*04c0*/ 	.word	0x00002c40
        /*04c4*/ 	.word	0x000000ff
        /*04c8*/ 	.word	0x000000c0
        /*04cc*/ 	.short	0x010a
        /*04ce*/ 	.byte	0x05
	.zero		1


	//   ....[61]....
        /*04d0*/ 	.word	0x00002d60
        /*04d4*/ 	.word	0x00000000
        /*04d8*/ 	.word	0x000000b0
        /*04dc*/ 	.short	0x010a
        /*04de*/ 	.byte	0xff
	.zero		1


	//   ....[62]....
        /*04e0*/ 	.word	0x00002e60
        /*04e4*/ 	.word	0x00000000
        /*04e8*/ 	.word	0x00000000
        /*04ec*/ 	.short	0x0101
        /*04ee*/ 	.byte	0xff
	.zero		1


	//   ....[63]....
        /*04f0*/ 	.word	0x00002ef0
        /*04f4*/ 	.word	0x000000ff
        /*04f8*/ 	.word	0x000000c0
        /*04fc*/ 	.short	0x0106
        /*04fe*/ 	.byte	0x05
	.zero		1


	//   ....[64]....
        /*0500*/ 	.word	0x00002f10
        /*0504*/ 	.word	0x000000ff
        /*0508*/ 	.word	0x000000c0
        /*050c*/ 	.short	0x010a
        /*050e*/ 	.byte	0x05
	.zero		1


	//   ....[65]....
        /*0510*/ 	.word	0x00002fa0
        /*0514*/ 	.word	0x000000ff
        /*0518*/ 	.word	0x000000c0
        /*051c*/ 	.short	0x0106
        /*051e*/ 	.byte	0x04
	.zero		1


	//   ....[66]....
        /*0520*/ 	.word	0x00002fe0
        /*0524*/ 	.word	0x00000000
        /*0528*/ 	.word	0x000000c0
        /*052c*/ 	.short	0x010a
        /*052e*/ 	.byte	0xff
	.zero		1


	//   ....[67]....
        /*0530*/ 	.word	0x00003220
        /*0534*/ 	.word	0x000000ff
        /*0538*/ 	.word	0x00000008
        /*053c*/ 	.short	0x010a
        /*053e*/ 	.byte	0x06
	.zero		1


	//   ....[68]....
        /*0540*/ 	.word	0x00003240
        /*0544*/ 	.word	0x000000ff
        /*0548*/ 	.word	0x00000008
        /*054c*/ 	.short	0x010a
        /*054e*/ 	.byte	0x06
	.zero		1


	//   ....[69]....
        /*0550*/ 	.word	0x000033d0
        /*0554*/ 	.word	0x000000ff
        /*0558*/ 	.word	0x00000008
        /*055c*/ 	.short	0x010a
        /*055e*/ 	.byte	0x06
	.zero		1


	//   ....[70]....
        /*0560*/ 	.word	0x000033f0
        /*0564*/ 	.word	0x000000ff
        /*0568*/ 	.word	0x00000008
        /*056c*/ 	.short	0x010a
        /*056e*/ 	.byte	0x06
	.zero		1


	//   ....[71]....
        /*0570*/ 	.word	0x000034b0
        /*0574*/ 	.word	0x000000ff
        /*0578*/ 	.word	0x00000000
        /*057c*/ 	.short	0x0101
        /*057e*/ 	.byte	0x07
	.zero		1


	//   ....[72]....
        /*0580*/ 	.word	0x000037f0
        /*0584*/ 	.word	0x00000000
        /*0588*/ 	.word	0x000000b0
        /*058c*/ 	.short	0x010a
        /*058e*/ 	.byte	0xff
	.zero		1


	//   ....[73]....
        /*0590*/ 	.word	0x000038b0
        /*0594*/ 	.word	0x00000000
        /*0598*/ 	.word	0x00000000
        /*059c*/ 	.short	0x0101
        /*059e*/ 	.byte	0xff
	.zero		1


	//   ....[74]....
        /*05a0*/ 	.word	0x00003970
        /*05a4*/ 	.word	0x000000ff
        /*05a8*/ 	.word	0x00000000
        /*05ac*/ 	.short	0x010a
        /*05ae*/ 	.byte	0x08
	.zero		1


	//   ....[75]....
        /*05b0*/ 	.word	0x00003980
        /*05b4*/ 	.word	0x000000ff
        /*05b8*/ 	.word	0x000000f0
        /*05bc*/ 	.short	0x010a
        /*05be*/ 	.byte	0x09
	.zero		1


	//   ....[76]....
        /*05c0*/ 	.word	0x00003a30
        /*05c4*/ 	.word	0x000000ff
        /*05c8*/ 	.word	0x00000000
        /*05cc*/ 	.short	0x010a
        /*05ce*/ 	.byte	0x08
	.zero		1


	//   ....[77]....
        /*05d0*/ 	.word	0x00003b60
        /*05d4*/ 	.word	0x000000ff
        /*05d8*/ 	.word	0x00000000
        /*05dc*/ 	.short	0x010a
        /*05de*/ 	.byte	0x1e
	.zero		1


	//   ....[78]....
        /*05e0*/ 	.word	0x00003e60
        /*05e4*/ 	.word	0x000000ff
        /*05e8*/ 	.word	0x00000000
        /*05ec*/ 	.short	0x010a
        /*05ee*/ 	.byte	0x08
	.zero		1


	//   ....[79]....
        /*05f0*/ 	.word	0x00003ef0
        /*05f4*/ 	.word	0x000000ff
        /*05f8*/ 	.word	0x00000000
        /*05fc*/ 	.short	0x010a
        /*05fe*/ 	.byte	0x08
	.zero		1


	//   ....[80]....
        /*0600*/ 	.word	0x00003f80
        /*0604*/ 	.word	0x000000ff
        /*0608*/ 	.word	0x00000000
        /*060c*/ 	.short	0x010a
        /*060e*/ 	.byte	0x08
	.zero		1


	//   ....[81]....
        /*0610*/ 	.word	0x00004020
        /*0614*/ 	.word	0x00000000
        /*0618*/ 	.word	0x00000000
        /*061c*/ 	.short	0x010a
        /*061e*/ 	.byte	0xff
	.zero		1


	//   ....[82]....
        /*0620*/ 	.word	0x00004060
        /*0624*/ 	.word	0x00000000
        /*0628*/ 	.word	0x00000000
        /*062c*/ 	.short	0x010a
        /*062e*/ 	.byte	0xff
	.zero		1


	//   ....[83]....
        /*0630*/ 	.word	0x000040d0
        /*0634*/ 	.word	0x000000ff
        /*0638*/ 	.word	0x00000000
        /*063c*/ 	.short	0x0101
        /*063e*/ 	.byte	0x05
	.zero		1


	//   ....[84]....
        /*0640*/ 	.word	0x00004110
        /*0644*/ 	.word	0x000000ff
        /*0648*/ 	.word	0x00000130
        /*064c*/ 	.short	0x010a
        /*064e*/ 	.byte	0x07
	.zero		1


	//   ....[85]....
        /*0650*/ 	.word	0x00004160
        /*0654*/ 	.word	0x000000ff
        /*0658*/ 	.word	0x00000000
        /*065c*/ 	.short	0x0101
        /*065e*/ 	.byte	0x05
	.zero		1


	//   ....[86]....
        /*0660*/ 	.word	0x00004590
        /*0664*/ 	.word	0x00000000
        /*0668*/ 	.word	0x000000b0
        /*066c*/ 	.short	0x010a
        /*066e*/ 	.byte	0xff
	.zero		1


	//   ....[87]....
        /*0670*/ 	.word	0x00004650
        /*0674*/ 	.word	0x00000000
        /*0678*/ 	.word	0x00000000
        /*067c*/ 	.short	0x0101
        /*067e*/ 	.byte	0xff
	.zero		1


	//   ....[88]....
        /*0680*/ 	.word	0x00004970
        /*0684*/ 	.word	0x000000ff
        /*0688*/ 	.word	0x000000a8
        /*068c*/ 	.short	0x010a
        /*068e*/ 	.byte	0x06
	.zero		1


	//   ....[89]....
        /*0690*/ 	.word	0x00004b60
        /*0694*/ 	.word	0x000000ff
        /*0698*/ 	.word	0x00000090
        /*069c*/ 	.short	0x010a
        /*069e*/ 	.byte	0x06
	.zero		1


	//   ....[90]....
        /*06a0*/ 	.word	0x00004d30
        /*06a4*/ 	.word	0x000000ff
        /*06a8*/ 	.word	0x00000080
        /*06ac*/ 	.short	0x010b
        /*06ae*/ 	.byte	0x06
	.zero		1


	//   ....[91]....
        /*06b0*/ 	.word	0x00004da0
        /*06b4*/ 	.word	0x000000ff
        /*06b8*/ 	.word	0x00000000
        /*06bc*/ 	.short	0x0101
        /*06be*/ 	.byte	0x08
	.zero		1


	//   ....[92]....
        /*06c0*/ 	.word	0x00004dd0
        /*06c4*/ 	.word	0x000000ff
        /*06c8*/ 	.word	0x00000098
        /*06cc*/ 	.short	0x010a
        /*06ce*/ 	.byte	0x06
	.zero		1


	//   ....[93]....
        /*06d0*/ 	.word	0x00004fe0
        /*06d4*/ 	.word	0x000000ff
        /*06d8*/ 	.word	0x00000088
        /*06dc*/ 	.short	0x010b
        /*06de*/ 	.byte	0x06
	.zero		1


	//   ....[94]....
        /*06e0*/ 	.word	0x00005000
        /*06e4*/ 	.word	0x000000ff
        /*06e8*/ 	.word	0x00000000
        /*06ec*/ 	.short	0x0101
        /*06ee*/ 	.byte	0x0d
	.zero		1


	//   ....[95]....
        /*06f0*/ 	.word	0x00005030
        /*06f4*/ 	.word	0x000000ff
        /*06f8*/ 	.word	0x00000090
        /*06fc*/ 	.short	0x010a
        /*06fe*/ 	.byte	0x06
	.zero		1


	//   ....[96]....
        /*0700*/ 	.word	0x00005070
        /*0704*/ 	.word	0x00000000
        /*0708*/ 	.word	0x00000098
        /*070c*/ 	.short	0x010a
        /*070e*/ 	.byte	0xff
	.zero		1


	//   ....[97]....
        /*0710*/ 	.word	0x000053a0
        /*0714*/ 	.word	0x00000000
        /*0718*/ 	.word	0x000000b0
        /*071c*/ 	.short	0x010a
        /*071e*/ 	.byte	0xff
	.zero		1


	//   ....[98]....
        /*0720*/ 	.word	0x000054b0
        /*0724*/ 	.word	0x00000000
        /*0728*/ 	.word	0x00000000
        /*072c*/ 	.short	0x0101
        /*072e*/ 	.byte	0xff
	.zero		1


	//   ....[99]....
        /*0730*/ 	.word	0x00005f10
        /*0734*/ 	.word	0x00000003
        /*0738*/ 	.word	0x00000080
        /*073c*/ 	.short	0x010a
        /*073e*/ 	.byte	0xff
	.zero		1


	//   ....[100]....
        /*0740*/ 	.word	0x00005f50
        /*0744*/ 	.word	0x000000c3
        /*0748*/ 	.word	0x000000d0
        /*074c*/ 	.short	0x010a
        /*074e*/ 	.byte	0xff
	.zero		1


	//   ....[101]....
        /*0750*/ 	.word	0x00006080
        /*0754*/ 	.word	0x00000003
        /*0758*/ 	.word	0x00000080
        /*075c*/ 	.short	0x010a
        /*075e*/ 	.byte	0xff
	.zero		1


	//   ....[102]....
        /*0760*/ 	.word	0x000061e0
        /*0764*/ 	.word	0x00000000
        /*0768*/ 	.word	0x00000000
        /*076c*/ 	.short	0x0101
        /*076e*/ 	.byte	0xff
	.zero		1


	//   ....[103]....
        /*0770*/ 	.word	0x00006240
        /*0774*/ 	.word	0x000000c3
        /*0778*/ 	.word	0x000000d0
        /*077c*/ 	.short	0x010a
        /*077e*/ 	.byte	0xff
	.zero		1


	//   ....[104]....
        /*0780*/ 	.word	0x000075f0
        /*0784*/ 	.word	0x000000d8
        /*0788*/ 	.word	0x00000080
        /*078c*/ 	.short	0x010a
        /*078e*/ 	.byte	0xff
	.zero		1


	//   ....[105]....
        /*0790*/ 	.word	0x000076c0
        /*0794*/ 	.word	0x000000d8
        /*0798*/ 	.word	0x00000080
        /*079c*/ 	.short	0x010a
        /*079e*/ 	.byte	0xff
	.zero		1


	//   ....[106]....
        /*07a0*/ 	.word	0x00007820
        /*07a4*/ 	.word	0x00000002
        /*07a8*/ 	.word	0x00000000
        /*07ac*/ 	.short	0x0101
        /*07ae*/ 	.byte	0xff
	.zero		1


	//   ....[107]....
        /*07b0*/ 	.word	0x00007c30
        /*07b4*/ 	.word	0x000000c3
        /*07b8*/ 	.word	0x00000000
        /*07bc*/ 	.short	0x0101
        /*07be*/ 	.byte	0xff
	.zero		1


	//   ....[108]....
        /*07c0*/ 	.word	0x00008c80
        /*07c4*/ 	.word	0x00000003
        /*07c8*/ 	.word	0x00000120
        /*07cc*/ 	.short	0x010a
        /*07ce*/ 	.byte	0xff
	.zero		1


	//   ....[109]....
        /*07d0*/ 	.word	0x00008ce0
        /*07d4*/ 	.word	0x00000002
        /*07d8*/ 	.word	0x00000040
        /*07dc*/ 	.short	0x010a
        /*07de*/ 	.byte	0xff
	.zero		1


	//   ....[110]....
        /*07e0*/ 	.word	0x00008d40
        /*07e4*/ 	.word	0x00000002
        /*07e8*/ 	.word	0x00000040
        /*07ec*/ 	.short	0x010a
        /*07ee*/ 	.byte	0xff
	.zero		1


	//   ....[111]....
        /*07f0*/ 	.word	0x00008d90
        /*07f4*/ 	.word	0x00000002
        /*07f8*/ 	.word	0x000000b0
        /*07fc*/ 	.short	0x010a
        /*07fe*/ 	.byte	0xff
	.zero		1


	//   ....[112]....
        /*0800*/ 	.word	0x00008df0
        /*0804*/ 	.word	0x00000000
        /*0808*/ 	.word	0x00000000
        /*080c*/ 	.short	0x010a
        /*080e*/ 	.byte	0xff
	.zero		1


	//   ....[113]....
        /*0810*/ 	.word	0x00008e50
        /*0814*/ 	.word	0x00000000
        /*0818*/ 	.word	0x00000000
        /*081c*/ 	.short	0x010a
        /*081e*/ 	.byte	0xff
	.zero		1


	//   ....[114]....
        /*0820*/ 	.word	0x00008eb0
        /*0824*/ 	.word	0x00000000
        /*0828*/ 	.word	0x00000000
        /*082c*/ 	.short	0x010a
        /*082e*/ 	.byte	0xff
	.zero		1


	//   ....[115]....
        /*0830*/ 	.word	0x00008f10
        /*0834*/ 	.word	0x00000000
        /*0838*/ 	.word	0x00000000
        /*083c*/ 	.short	0x010a
        /*083e*/ 	.byte	0xff
	.zero		1


	//   ....[116]....
        /*0840*/ 	.word	0x00008f70
        /*0844*/ 	.word	0x00000000
        /*0848*/ 	.word	0x00000000
        /*084c*/ 	.short	0x010a
        /*084e*/ 	.byte	0xff
	.zero		1


	//   ....[117]....
        /*0850*/ 	.word	0x00008fd0
        /*0854*/ 	.word	0x00000000
        /*0858*/ 	.word	0x00000000
        /*085c*/ 	.short	0x010a
        /*085e*/ 	.byte	0xff
	.zero		1


	//   ....[118]....
        /*0860*/ 	.word	0x00009030
        /*0864*/ 	.word	0x00000000
        /*0868*/ 	.word	0x00000000
        /*086c*/ 	.short	0x010a
        /*086e*/ 	.byte	0xff
	.zero		1


	//   ....[119]....
        /*0870*/ 	.word	0x00009080
        /*0874*/ 	.word	0x00000000
        /*0878*/ 	.word	0x00000110
        /*087c*/ 	.short	0x010a
        /*087e*/ 	.byte	0xff
	.zero		1


	//   ....[120]....
        /*0880*/ 	.word	0x000090e0
        /*0884*/ 	.word	0x00000000
        /*0888*/ 	.word	0x000000c0
        /*088c*/ 	.short	0x010a
        /*088e*/ 	.byte	0xff
	.zero		1


	//   ....[121]....
        /*0890*/ 	.word	0x00009130
        /*0894*/ 	.word	0x00000000
        /*0898*/ 	.word	0x000000b0
        /*089c*/ 	.short	0x010a
        /*089e*/ 	.byte	0xff
	.zero		1


	//   ....[122]....
        /*08a0*/ 	.word	0x00009190
        /*08a4*/ 	.word	0x00000000
        /*08a8*/ 	.word	0x000000c0
        /*08ac*/ 	.short	0x010a
        /*08ae*/ 	.byte	0xff
	.zero		1


	//   ....[123]....
        /*08b0*/ 	.word	0x000091f0
        /*08b4*/ 	.word	0x00000004
        /*08b8*/ 	.word	0x00000008
        /*08bc*/ 	.short	0x010a
        /*08be*/ 	.byte	0xff
	.zero		1


	//   ....[124]....
        /*08c0*/ 	.word	0x000092d0
        /*08c4*/ 	.word	0x00000002
        /*08c8*/ 	.word	0x00000008
        /*08cc*/ 	.short	0x010a
        /*08ce*/ 	.byte	0xff
	.zero		1


	//   ....[125]....
        /*08d0*/ 	.word	0x00009320
        /*08d4*/ 	.word	0x00000000
        /*08d8*/ 	.word	0x000000b0
        /*08dc*/ 	.short	0x010a
        /*08de*/ 	.byte	0xff
	.zero		1


	//   ....[126]....
        /*08e0*/ 	.word	0x00009380
        /*08e4*/ 	.word	0x00000000
        /*08e8*/ 	.word	0x000000f0
        /*08ec*/ 	.short	0x010a
        /*08ee*/ 	.byte	0xff
	.zero		1


	//   ....[127]....
        /*08f0*/ 	.word	0x000093e0
        /*08f4*/ 	.word	0x00000000
        /*08f8*/ 	.word	0x00000000
        /*08fc*/ 	.short	0x010a
        /*08fe*/ 	.byte	0xff
	.zero		1


	//   ....[128]....
        /*0900*/ 	.word	0x00009440
        /*0904*/ 	.word	0x00000000
        /*0908*/ 	.word	0x00000000
        /*090c*/ 	.short	0x010a
        /*090e*/ 	.byte	0xff
	.zero		1


	//   ....[129]....
        /*0910*/ 	.word	0x000094a0
        /*0914*/ 	.word	0x00000000
        /*0918*/ 	.word	0x00000000
        /*091c*/ 	.short	0x010a
        /*091e*/ 	.byte	0xff
	.zero		1


	//   ....[130]....
        /*0920*/ 	.word	0x00009500
        /*0924*/ 	.word	0x00000000
        /*0928*/ 	.word	0x00000000
        /*092c*/ 	.short	0x010a
        /*092e*/ 	.byte	0xff
	.zero		1


	//   ....[131]....
        /*0930*/ 	.word	0x00009560
        /*0934*/ 	.word	0x00000000
        /*0938*/ 	.word	0x00000130
        /*093c*/ 	.short	0x010a
        /*093e*/ 	.byte	0xff
	.zero		1


	//   ....[132]....
        /*0940*/ 	.word	0x000095b0
        /*0944*/ 	.word	0x00000000
        /*0948*/ 	.word	0x000000b0
        /*094c*/ 	.short	0x010a
        /*094e*/ 	.byte	0xff
	.zero		1


	//   ....[133]....
        /*0950*/ 	.word	0x00009610
        /*0954*/ 	.word	0x00000000
        /*0958*/ 	.word	0x000000a8
        /*095c*/ 	.short	0x010a
        /*095e*/ 	.byte	0xff
	.zero		1


	//   ....[134]....
        /*0960*/ 	.word	0x00009670
        /*0964*/ 	.word	0x00000003
        /*0968*/ 	.word	0x00000090
        /*096c*/ 	.short	0x010a
        /*096e*/ 	.byte	0xff
	.zero		1


	//   ....[135]....
        /*0970*/ 	.word	0x000096d0
        /*0974*/ 	.word	0x00000003
        /*0978*/ 	.word	0x00000098
        /*097c*/ 	.short	0x010a
        /*097e*/ 	.byte	0xff
	.zero		1


	//   ....[136]....
        /*0980*/ 	.word	0x00009730
        /*0984*/ 	.word	0x00000000
        /*0988*/ 	.word	0x00000090
        /*098c*/ 	.short	0x010a
        /*098e*/ 	.byte	0xff
	.zero		1


	//   ....[137]....
        /*0990*/ 	.word	0x00009780
        /*0994*/ 	.word	0x00000000
        /*0998*/ 	.word	0x000000b0
        /*099c*/ 	.short	0x010a
        /*099e*/ 	.byte	0xff
	.zero		1


	//   ....[138]....
        /*09a0*/ 	.word	0x000097d0
        /*09a4*/ 	.word	0x00000003
        /*09a8*/ 	.word	0x00000080
        /*09ac*/ 	.short	0x010a
        /*09ae*/ 	.byte	0xff
	.zero		1


	//   ....[139]....
        /*09b0*/ 	.word	0x00009820
        /*09b4*/ 	.word	0x000000c3
        /*09b8*/ 	.word	0x000000d0
        /*09bc*/ 	.short	0x010a
        /*09be*/ 	.byte	0xff
	.zero		1


	//   ....[140]....
        /*09c0*/ 	.word	0x00009870
        /*09c4*/ 	.word	0x000000d8
        /*09c8*/ 	.word	0x00000080
        /*09cc*/ 	.short	0x010a
        /*09ce*/ 	.byte	0xff
	.zero		1


	//----- nvinfo : EIATTR_NUM_MBARRIERS
	.align		4
.L_47:
        /*09d0*/ 	.byte	0x03, 0x38
        /*09d2*/ 	.short	0x0027


	//----- nvinfo : EIATTR_EXIT_INSTR_OFFSETS
	.align		4
        /*09d4*/ 	.byte	0x04, 0x1c
        /*09d6*/ 	.short	(.L_49 - .L_48)


	//   ....[0]....
.L_48:
        /*09d8*/ 	.word	0x00002ab0


	//   ....[1]....
        /*09dc*/ 	.word	0x00002fb0


	//   ....[2]....
        /*09e0*/ 	.word	0x00003010


	//   ....[3]....
        /*09e4*/ 	.word	0x00004390


	//   ....[4]....
        /*09e8*/ 	.word	0x000050a0


	//   ....[5]....
        /*09ec*/ 	.word	0x000050e0


	//   ....[6]....
        /*09f0*/ 	.word	0x00008c70


	//----- nvinfo : EIATTR_MAX_THREADS
	.align		4
.L_49:
        /*09f4*/ 	.byte	0x04, 0x05
        /*09f6*/ 	.short	(.L_51 - .L_50)
.L_50:
        /*09f8*/ 	.word	0x00000100
        /*09fc*/ 	.word	0x00000001
        /*0a00*/ 	.word	0x00000001


	//----- nvinfo : EIATTR_CRS_STACK_SIZE
	.align		4
.L_51:
        /*0a04*/ 	.byte	0x04, 0x1e
        /*0a06*/ 	.short	(.L_53 - .L_52)
.L_52:
        /*0a08*/ 	.word	0x00000000


	//----- nvinfo : EIATTR_CBANK_PARAM_SIZE
	.align		4
.L_53:
        /*0a0c*/ 	.byte	0x03, 0x19
        /*0a0e*/ 	.short	0x0800


	//----- nvinfo : EIATTR_PARAM_CBANK
	.align		4
        /*0a10*/ 	.byte	0x04, 0x0a
        /*0a12*/ 	.short	(.L_55 - .L_54)
	.align		4
.L_54:
        /*0a14*/ 	.word	index@(.nv.constant0._ZN7cutlass13device_kernelINS_4gemm6kernel13GemmUniversalIN4cute5tupleIJiiiiEEENS1_10collective13CollectiveMmaINS1_35MainloopSm100TmaUmmaWarpSpecializedILi8ELi2ELi4ENS5_IJNS4_1CILi2EEENSA_ILi1EEESC_EEEEENS5_IJNSA_ILi256EEENSA_ILi128EEESG_EEENS_12float_e4m3_tENS5_IJlSC_lEEESI_SJ_NS4_8TiledMMAINS4_8MMA_AtomIJNS4_10MMA_TraitsINS4_25SM100_MMA_F8F6F4_2x1SM_SSEJSI_SI_fSF_SG_NS4_17integral_constantINS4_4UMMA5MajorELSQ_0EEESR_NSO_INSP_7ScaleInELSS_0EEEST_EEEEEENS4_6LayoutINS5_IJSC_SC_SC_EEENS5_IJNSA_ILi0EEESY_SY_EEEEENS5_IJNS4_10UnderscoreES11_S11_EEEEENS4_18SM100_TMA_2SM_LOADENS4_14ComposedLayoutINS4_7SwizzleILi3ELi4ELi3EEENS4_18smem_ptr_flag_bitsILi8EEENSW_INS5_IJNSA_ILi8EEESG_EEENS5_IJSG_SC_EEEEEEEvNS4_8identityES14_S1E_vS1F_EENS_8epilogue10collective18CollectiveEpilogueINS1H_23Sm100TmaWarpSpecializedILi2ELi2ELi64ELb0ELb0EEEJNS5_IJSG_SG_SG_EEENS5_IJNSW_ISG_SC_EENSW_INSA_ILi64EEESC_EEEEESI_SJ_SI_SJ_NS1H_6fusion15FusionCallbacksIS1L_NS1R_17LinearCombinationISI_fSI_fLNS_15FloatRoundStyleE2EEES1M_S1Q_JEEENS4_5SM1004TMEM4LOAD26SM100_TMEM_LOAD_32dp32b64xENS4_13SM90_TMA_LOADENS15_INS16_ILi2ELi4ELi3EEES19_NSW_INS5_IJS1A_S1O_EEENS5_IJS1O_SC_EEEEEEENS4_39AutoVectorizingCopyWithAssumedAlignmentILi128EEENS4_14SM90_TMA_STOREES26_S28_S28_EEEvvEEEEvNT_6ParamsE)
        /*0a18*/ 	.short	0x0380
        /*0a1a*/ 	.short	0x0800


	//----- nvinfo : EIATTR_SW_WAR
	.align		4
.L_55:
        /*0a1c*/ 	.byte	0x04, 0x36
        /*0a1e*/ 	.short	(.L_57 - .L_56)
.L_56:
        /*0a20*/ 	.word	0x00000008
.L_57:


//--------------------- .nv.callgraph             --------------------------
	.section	.nv.callgraph,"",@"SHT_CUDA_CALLGRAPH"
	.align	4
	.sectionentsize	8
	.align		4
        /*0000*/ 	.word	0x00000000
	.align		4
        /*0004*/ 	.word	0xffffffff
	.align		4
        /*0008*/ 	.word	index@(_ZN7cutlass13device_kernelINS_4gemm6kernel13GemmUniversalIN4cute5tupleIJiiiiEEENS1_10collective13CollectiveMmaINS1_35MainloopSm100TmaUmmaWarpSpecializedILi8ELi2ELi4ENS5_IJNS4_1CILi2EEENSA_ILi1EEESC_EEEEENS5_IJNSA_ILi256EEENSA_ILi128EEESG_EEENS_12float_e4m3_tENS5_IJlSC_lEEESI_SJ_NS4_8TiledMMAINS4_8MMA_AtomIJNS4_10MMA_TraitsINS4_25SM100_MMA_F8F6F4_2x1SM_SSEJSI_SI_fSF_SG_NS4_17integral_constantINS4_4UMMA5MajorELSQ_0EEESR_NSO_INSP_7ScaleInELSS_0EEEST_EEEEEENS4_6LayoutINS5_IJSC_SC_SC_EEENS5_IJNSA_ILi0EEESY_SY_EEEEENS5_IJNS4_10UnderscoreES11_S11_EEEEENS4_18SM100_TMA_2SM_LOADENS4_14ComposedLayoutINS4_7SwizzleILi3ELi4ELi3EEENS4_18smem_ptr_flag_bitsILi8EEENSW_INS5_IJNSA_ILi8EEESG_EEENS5_IJSG_SC_EEEEEEEvNS4_8identityES14_S1E_vS1F_EENS_8epilogue10collective18CollectiveEpilogueINS1H_23Sm100TmaWarpSpecializedILi2ELi2ELi64ELb0ELb0EEEJNS5_IJSG_SG_SG_EEENS5_IJNSW_ISG_SC_EENSW_INSA_ILi64EEESC_EEEEESI_SJ_SI_SJ_NS1H_6fusion15FusionCallbacksIS1L_NS1R_17LinearCombinationISI_fSI_fLNS_15FloatRoundStyleE2EEES1M_S1Q_JEEENS4_5SM1004TMEM4LOAD26SM100_TMEM_LOAD_32dp32b64xENS4_13SM90_TMA_LOADENS15_INS16_ILi2ELi4ELi3EEES19_NSW_INS5_IJS1A_S1O_EEENS5_IJS1O_SC_EEEEEEENS4_39AutoVectorizingCopyWithAssumedAlignmentILi128EEENS4_14SM90_TMA_STOREES26_S28_S28_EEEvvEEEEvNT_6ParamsE)
	.align		4
        /*000c*/ 	.word	index@(__assertfail)
	.align		4
        /*0010*/ 	.word	0x00000000
	.align		4
        /*0014*/ 	.word	0xfffffffe
	.align		4
        /*0018*/ 	.word	0x00000000
	.align		4
        /*001c*/ 	.word	0xfffffffd
	.align		4
        /*0020*/ 	.word	0x00000000
	.align		4
        /*0024*/ 	.word	0xfffffffc


//--------------------- .nv.constant4             --------------------------
	.section	.nv.constant4,"a",@progbits
	.align	8
	.align		8
.nv.constant4:
        /*0000*/ 	.dword	__assertfail
	.align		8
        /*0008*/ 	.dword	__unnamed_1
	.align		8
        /*0010*/ 	.dword	__unnamed_2
	.align		8
        /*0018*/ 	.dword	_ZN39_INTERNAL_c3b62877_4_k_cu_c68efdef_88624cuda3std3__45__cpo5beginE
	.align		8
        /*0020*/ 	.dword	_ZN39_INTERNAL_c3b62877_4_k_cu_c68efdef_88624cuda3std3__45__cpo3endE
	.align		8
        /*0028*/ 	.dword	_ZN39_INTERNAL_c3b62877_4_k_cu_c68efdef_88624cuda3std3__45__cpo6cbeginE
	.align		8
        /*0030*/ 	.dword	_ZN39_INTERNAL_c3b62877_4_k_cu_c68efdef_88624cuda3std3__45__cpo4cendE
	.align		8
        /*0038*/ 	.dword	_ZN39_INTERNAL_c3b62877_4_k_cu_c68efdef_88624cuda3std3__441_GLOBAL__N__c3b62877_4_k_cu_c68efdef_88626ignoreE
	.align		8
        /*0040*/ 	.dword	_ZN39_INTERNAL_c3b62877_4_k_cu_c68efdef_88624cuda3std3__419piecewise_constructE
	.align		8
        /*0048*/ 	.dword	_ZN39_INTERNAL_c3b62877_4_k_cu_c68efdef_88624cuda3std3__48in_placeE
	.align		8
        /*0050*/ 	.dword	_ZN39_INTERNAL_c3b62877_4_k_cu_c68efdef_88624cuda3std6ranges3__45__cpo4swapE
	.align		8
        /*0058*/ 	.dword	_ZN39_INTERNAL_c3b62877_4_k_cu_c68efdef_88624cuda3std6ranges3__45__cpo9iter_moveE
	.align		8
        /*0060*/ 	.dword	_ZN39_INTERNAL_c3b62877_4_k_cu_c68efdef_88624cute7productE
	.align		8
        /*0068*/ 	.dword	_ZN39_INTERNAL_c3b62877_4_k_cu_c68efdef_88624cute1_E
	.align		8
        /*0070*/ 	.dword	$str$25
	.align		8
        /*0078*/ 	.dword	$str$26
	.align		8
        /*0080*/ 	.dword	$str$27
	.align		8
        /*0088*/ 	.dword	$str$28


//--------------------- .text._ZN7cutlass13device_kernelINS_4gemm6kernel13GemmUniversalIN4cute5tupleIJiiiiEEENS1_10collective13CollectiveMmaINS1_35MainloopSm100TmaUmmaWarpSpecializedILi8ELi2ELi4ENS5_IJNS4_1CILi2EEENSA_ILi1EEESC_EEEEENS5_IJNSA_ILi256EEENSA_ILi128EEESG_EEENS_12float_e4m3_tENS5_IJlSC_lEEESI_SJ_NS4_8TiledMMAINS4_8MMA_AtomIJNS4_10MMA_TraitsINS4_25SM100_MMA_F8F6F4_2x1SM_SSEJSI_SI_fSF_SG_NS4_17integral_constantINS4_4UMMA5MajorELSQ_0EEESR_NSO_INSP_7ScaleInELSS_0EEEST_EEEEEENS4_6LayoutINS5_IJSC_SC_SC_EEENS5_IJNSA_ILi0EEESY_SY_EEEEENS5_IJNS4_10UnderscoreES11_S11_EEEEENS4_18SM100_TMA_2SM_LOADENS4_14ComposedLayoutINS4_7SwizzleILi3ELi4ELi3EEENS4_18smem_ptr_flag_bitsILi8EEENSW_INS5_IJNSA_ILi8EEESG_EEENS5_IJSG_SC_EEEEEEEvNS4_8identityES14_S1E_vS1F_EENS_8epilogue10collective18CollectiveEpilogueINS1H_23Sm100TmaWarpSpecializedILi2ELi2ELi64ELb0ELb0EEEJNS5_IJSG_SG_SG_EEENS5_IJNSW_ISG_SC_EENSW_INSA_ILi64EEESC_EEEEESI_SJ_SI_SJ_NS1H_6fusion15FusionCallbacksIS1L_NS1R_17LinearCombinationISI_fSI_fLNS_15FloatRoundStyleE2EEES1M_S1Q_JEEENS4_5SM1004TMEM4LOAD26SM100_TMEM_LOAD_32dp32b64xENS4_13SM90_TMA_LOADENS15_INS16_ILi2ELi4ELi3EEES19_NSW_INS5_IJS1A_S1O_EEENS5_IJS1O_SC_EEEEEEENS4_39AutoVectorizingCopyWithAssumedAlignmentILi128EEENS4_14SM90_TMA_STOREES26_S28_S28_EEEvvEEEEvNT_6ParamsE --------------------------
	.section	.text._ZN7cutlass13device_kernelINS_4gemm6kernel13GemmUniversalIN4cute5tupleIJiiiiEEENS1_10collective13CollectiveMmaINS1_35MainloopSm100TmaUmmaWarpSpecializedILi8ELi2ELi4ENS5_IJNS4_1CILi2EEENSA_ILi1EEESC_EEEEENS5_IJNSA_ILi256EEENSA_ILi128EEESG_EEENS_12float_e4m3_tENS5_IJlSC_lEEESI_SJ_NS4_8TiledMMAINS4_8MMA_AtomIJNS4_10MMA_TraitsINS4_25SM100_MMA_F8F6F4_2x1SM_SSEJSI_SI_fSF_SG_NS4_17integral_constantINS4_4UMMA5MajorELSQ_0EEESR_NSO_INSP_7ScaleInELSS_0EEEST_EEEEEENS4_6LayoutINS5_IJSC_SC_SC_EEENS5_IJNSA_ILi0EEESY_SY_EEEEENS5_IJNS4_10UnderscoreES11_S11_EEEEENS4_18SM100_TMA_2SM_LOADENS4_14ComposedLayoutINS4_7SwizzleILi3ELi4ELi3EEENS4_18smem_ptr_flag_bitsILi8EEENSW_INS5_IJNSA_ILi8EEESG_EEENS5_IJSG_SC_EEEEEEEvNS4_8identityES14_S1E_vS1F_EENS_8epilogue10collective18CollectiveEpilogueINS1H_23Sm100TmaWarpSpecializedILi2ELi2ELi64ELb0ELb0EEEJNS5_IJSG_SG_SG_EEENS5_IJNSW_ISG_SC_EENSW_INSA_ILi64EEESC_EEEEESI_SJ_SI_SJ_NS1H_6fusion15FusionCallbacksIS1L_NS1R_17LinearCombinationISI_fSI_fLNS_15FloatRoundStyleE2EEES1M_S1Q_JEEENS4_5SM1004TMEM4LOAD26SM100_TMEM_LOAD_32dp32b64xENS4_13SM90_TMA_LOADENS15_INS16_ILi2ELi4ELi3EEES19_NSW_INS5_IJS1A_S1O_EEENS5_IJS1O_SC_EEEEEEENS4_39AutoVectorizingCopyWithAssumedAlignmentILi128EEENS4_14SM90_TMA_STOREES26_S28_S28_EEEvvEEEEvNT_6ParamsE,"ax",@progbits
	.align	128
.text._ZN7cutlass13device_kernelINS_4gemm6kernel13GemmUniversalIN4cute5tupleIJiiiiEEENS1_10collective13CollectiveMmaINS1_35MainloopSm100TmaUmmaWarpSpecializedILi8ELi2ELi4ENS5_IJNS4_1CILi2EEENSA_ILi1EEESC_EEEEENS5_IJNSA_ILi256EEENSA_ILi128EEESG_EEENS_12float_e4m3_tENS5_IJlSC_lEEESI_SJ_NS4_8TiledMMAINS4_8MMA_AtomIJNS4_10MMA_TraitsINS4_25SM100_MMA_F8F6F4_2x1SM_SSEJSI_SI_fSF_SG_NS4_17integral_constantINS4_4UMMA5MajorELSQ_0EEESR_NSO_INSP_7ScaleInELSS_0EEEST_EEEEEENS4_6LayoutINS5_IJSC_SC_SC_EEENS5_IJNSA_ILi0EEESY_SY_EEEEENS5_IJNS4_10UnderscoreES11_S11_EEEEENS4_18SM100_TMA_2SM_LOADENS4_14ComposedLayoutINS4_7SwizzleILi3ELi4ELi3EEENS4_18smem_ptr_flag_bitsILi8EEENSW_INS5_IJNSA_ILi8EEESG_EEENS5_IJSG_SC_EEEEEEEvNS4_8identityES14_S1E_vS1F_EENS_8epilogue10collective18CollectiveEpilogueINS1H_23Sm100TmaWarpSpecializedILi2ELi2ELi64ELb0ELb0EEEJNS5_IJSG_SG_SG_EEENS5_IJNSW_ISG_SC_EENSW_INSA_ILi64EEESC_EEEEESI_SJ_SI_SJ_NS1H_6fusion15FusionCallbacksIS1L_NS1R_17LinearCombinationISI_fSI_fLNS_15FloatRoundStyleE2EEES1M_S1Q_JEEENS4_5SM1004TMEM4LOAD26SM100_TMEM_LOAD_32dp32b64xENS4_13SM90_TMA_LOADENS15_INS16_ILi2ELi4ELi3EEES19_NSW_INS5_IJS1A_S1O_EEENS5_IJS1O_SC_EEEEEEENS4_39AutoVectorizingCopyWithAssumedAlignmentILi128EEENS4_14SM90_TMA_STOREES26_S28_S28_EEEvvEEEEvNT_6ParamsE:
        .type           _ZN7cutlass13device_kernelINS_4gemm6kernel13GemmUniversalIN4cute5tupleIJiiiiEEENS1_10collective13CollectiveMmaINS1_35MainloopSm100TmaUmmaWarpSpecializedILi8ELi2ELi4ENS5_IJNS4_1CILi2EEENSA_ILi1EEESC_EEEEENS5_IJNSA_ILi256EEENSA_ILi128EEESG_EEENS_12float_e4m3_tENS5_IJlSC_lEEESI_SJ_NS4_8TiledMMAINS4_8MMA_AtomIJNS4_10MMA_TraitsINS4_25SM100_MMA_F8F6F4_2x1SM_SSEJSI_SI_fSF_SG_NS4_17integral_constantINS4_4UMMA5MajorELSQ_0EEESR_NSO_INSP_7ScaleInELSS_0EEEST_EEEEEENS4_6LayoutINS5_IJSC_SC_SC_EEENS5_IJNSA_ILi0EEESY_SY_EEEEENS5_IJNS4_10UnderscoreES11_S11_EEEEENS4_18SM100_TMA_2SM_LOADENS4_14ComposedLayoutINS4_7SwizzleILi3ELi4ELi3EEENS4_18smem_ptr_flag_bitsILi8EEENSW_INS5_IJNSA_ILi8EEESG_EEENS5_IJSG_SC_EEEEEEEvNS4_8identityES14_S1E_vS1F_EENS_8epilogue10collective18CollectiveEpilogueINS1H_23Sm100TmaWarpSpecializedILi2ELi2ELi64ELb0ELb0EEEJNS5_IJSG_SG_SG_EEENS5_IJNSW_ISG_SC_EENSW_INSA_ILi64EEESC_EEEEESI_SJ_SI_SJ_NS1H_6fusion15FusionCallbacksIS1L_NS1R_17LinearCombinationISI_fSI_fLNS_15FloatRoundStyleE2EEES1M_S1Q_JEEENS4_5SM1004TMEM4LOAD26SM100_TMEM_LOAD_32dp32b64xENS4_13SM90_TMA_LOADENS15_INS16_ILi2ELi4ELi3EEES19_NSW_INS5_IJS1A_S1O_EEENS5_IJS1O_SC_EEEEEEENS4_39AutoVectorizingCopyWithAssumedAlignmentILi128EEENS4_14SM90_TMA_STOREES26_S28_S28_EEEvvEEEEvNT_6ParamsE,@function
        .size           _ZN7cutlass13device_kernelINS_4gemm6kernel13GemmUniversalIN4cute5tupleIJiiiiEEENS1_10collective13CollectiveMmaINS1_35MainloopSm100TmaUmmaWarpSpecializedILi8ELi2ELi4ENS5_IJNS4_1CILi2EEENSA_ILi1EEESC_EEEEENS5_IJNSA_ILi256EEENSA_ILi128EEESG_EEENS_12float_e4m3_tENS5_IJlSC_lEEESI_SJ_NS4_8TiledMMAINS4_8MMA_AtomIJNS4_10MMA_TraitsINS4_25SM100_MMA_F8F6F4_2x1SM_SSEJSI_SI_fSF_SG_NS4_17integral_constantINS4_4UMMA5MajorELSQ_0EEESR_NSO_INSP_7ScaleInELSS_0EEEST_EEEEEENS4_6LayoutINS5_IJSC_SC_SC_EEENS5_IJNSA_ILi0EEESY_SY_EEEEENS5_IJNS4_10UnderscoreES11_S11_EEEEENS4_18SM100_TMA_2SM_LOADENS4_14ComposedLayoutINS4_7SwizzleILi3ELi4ELi3EEENS4_18smem_ptr_flag_bitsILi8EEENSW_INS5_IJNSA_ILi8EEESG_EEENS5_IJSG_SC_EEEEEEEvNS4_8identityES14_S1E_vS1F_EENS_8epilogue10collective18CollectiveEpilogueINS1H_23Sm100TmaWarpSpecializedILi2ELi2ELi64ELb0ELb0EEEJNS5_IJSG_SG_SG_EEENS5_IJNSW_ISG_SC_EENSW_INSA_ILi64EEESC_EEEEESI_SJ_SI_SJ_NS1H_6fusion15FusionCallbacksIS1L_NS1R_17LinearCombinationISI_fSI_fLNS_15FloatRoundStyleE2EEES1M_S1Q_JEEENS4_5SM1004TMEM4LOAD26SM100_TMEM_LOAD_32dp32b64xENS4_13SM90_TMA_LOADENS15_INS16_ILi2ELi4ELi3EEES19_NSW_INS5_IJS1A_S1O_EEENS5_IJS1O_SC_EEEEEEENS4_39AutoVectorizingCopyWithAssumedAlignmentILi128EEENS4_14SM90_TMA_STOREES26_S28_S28_EEEvvEEEEvNT_6ParamsE,(.L_x_176 - _ZN7cutlass13device_kernelINS_4gemm6kernel13GemmUniversalIN4cute5tupleIJiiiiEEENS1_10collective13CollectiveMmaINS1_35MainloopSm100TmaUmmaWarpSpecializedILi8ELi2ELi4ENS5_IJNS4_1CILi2EEENSA_ILi1EEESC_EEEEENS5_IJNSA_ILi256EEENSA_ILi128EEESG_EEENS_12float_e4m3_tENS5_IJlSC_lEEESI_SJ_NS4_8TiledMMAINS4_8MMA_AtomIJNS4_10MMA_TraitsINS4_25SM100_MMA_F8F6F4_2x1SM_SSEJSI_SI_fSF_SG_NS4_17integral_constantINS4_4UMMA5MajorELSQ_0EEESR_NSO_INSP_7ScaleInELSS_0EEEST_EEEEEENS4_6LayoutINS5_IJSC_SC_SC_EEENS5_IJNSA_ILi0EEESY_SY_EEEEENS5_IJNS4_10UnderscoreES11_S11_EEEEENS4_18SM100_TMA_2SM_LOADENS4_14ComposedLayoutINS4_7SwizzleILi3ELi4ELi3EEENS4_18smem_ptr_flag_bitsILi8EEENSW_INS5_IJNSA_ILi8EEESG_EEENS5_IJSG_SC_EEEEEEEvNS4_8identityES14_S1E_vS1F_EENS_8epilogue10collective18CollectiveEpilogueINS1H_23Sm100TmaWarpSpecializedILi2ELi2ELi64ELb0ELb0EEEJNS5_IJSG_SG_SG_EEENS5_IJNSW_ISG_SC_EENSW_INSA_ILi64EEESC_EEEEESI_SJ_SI_SJ_NS1H_6fusion15FusionCallbacksIS1L_NS1R_17LinearCombinationISI_fSI_fLNS_15FloatRoundStyleE2EEES1M_S1Q_JEEENS4_5SM1004TMEM4LOAD26SM100_TMEM_LOAD_32dp32b64xENS4_13SM90_TMA_LOADENS15_INS16_ILi2ELi4ELi3EEES19_NSW_INS5_IJS1A_S1O_EEENS5_IJS1O_SC_EEEEEEENS4_39AutoVectorizingCopyWithAssumedAlignmentILi128EEENS4_14SM90_TMA_STOREES26_S28_S28_EEEvvEEEEvNT_6ParamsE)
        .other          _ZN7cutlass13device_kernelINS_4gemm6kernel13GemmUniversalIN4cute5tupleIJiiiiEEENS1_10collective13CollectiveMmaINS1_35MainloopSm100TmaUmmaWarpSpecializedILi8ELi2ELi4ENS5_IJNS4_1CILi2EEENSA_ILi1EEESC_EEEEENS5_IJNSA_ILi256EEENSA_ILi128EEESG_EEENS_12float_e4m3_tENS5_IJlSC_lEEESI_SJ_NS4_8TiledMMAINS4_8MMA_AtomIJNS4_10MMA_TraitsINS4_25SM100_MMA_F8F6F4_2x1SM_SSEJSI_SI_fSF_SG_NS4_17integral_constantINS4_4UMMA5MajorELSQ_0EEESR_NSO_INSP_7ScaleInELSS_0EEEST_EEEEEENS4_6LayoutINS5_IJSC_SC_SC_EEENS5_IJNSA_ILi0EEESY_SY_EEEEENS5_IJNS4_10UnderscoreES11_S11_EEEEENS4_18SM100_TMA_2SM_LOADENS4_14ComposedLayoutINS4_7SwizzleILi3ELi4ELi3EEENS4_18smem_ptr_flag_bitsILi8EEENSW_INS5_IJNSA_ILi8EEESG_EEENS5_IJSG_SC_EEEEEEEvNS4_8identityES14_S1E_vS1F_EENS_8epilogue10collective18CollectiveEpilogueINS1H_23Sm100TmaWarpSpecializedILi2ELi2ELi64ELb0ELb0EEEJNS5_IJSG_SG_SG_EEENS5_IJNSW_ISG_SC_EENSW_INSA_ILi64EEESC_EEEEESI_SJ_SI_SJ_NS1H_6fusion15FusionCallbacksIS1L_NS1R_17LinearCombinationISI_fSI_fLNS_15FloatRoundStyleE2EEES1M_S1Q_JEEENS4_5SM1004TMEM4LOAD26SM100_TMEM_LOAD_32dp32b64xENS4_13SM90_TMA_LOADENS15_INS16_ILi2ELi4ELi3EEES19_NSW_INS5_IJS1A_S1O_EEENS5_IJS1O_SC_EEEEEEENS4_39AutoVectorizingCopyWithAssumedAlignmentILi128EEENS4_14SM90_TMA_STOREES26_S28_S28_EEEvvEEEEvNT_6ParamsE,@"STO_CUDA_ENTRY STV_DEFAULT"
_ZN7cutlass13device_kernelINS_4gemm6kernel13GemmUniversalIN4cute5tupleIJiiiiEEENS1_10collective13CollectiveMmaINS1_35MainloopSm100TmaUmmaWarpSpecializedILi8ELi2ELi4ENS5_IJNS4_1CILi2EEENSA_ILi1EEESC_EEEEENS5_IJNSA_ILi256EEENSA_ILi128EEESG_EEENS_12float_e4m3_tENS5_IJlSC_lEEESI_SJ_NS4_8TiledMMAINS4_8MMA_AtomIJNS4_10MMA_TraitsINS4_25SM100_MMA_F8F6F4_2x1SM_SSEJSI_SI_fSF_SG_NS4_17integral_constantINS4_4UMMA5MajorELSQ_0EEESR_NSO_INSP_7ScaleInELSS_0EEEST_EEEEEENS4_6LayoutINS5_IJSC_SC_SC_EEENS5_IJNSA_ILi0EEESY_SY_EEEEENS5_IJNS4_10UnderscoreES11_S11_EEEEENS4_18SM100_TMA_2SM_LOADENS4_14ComposedLayoutINS4_7SwizzleILi3ELi4ELi3EEENS4_18smem_ptr_flag_bitsILi8EEENSW_INS5_IJNSA_ILi8EEESG_EEENS5_IJSG_SC_EEEEEEEvNS4_8identityES14_S1E_vS1F_EENS_8epilogue10collective18CollectiveEpilogueINS1H_23Sm100TmaWarpSpecializedILi2ELi2ELi64ELb0ELb0EEEJNS5_IJSG_SG_SG_EEENS5_IJNSW_ISG_SC_EENSW_INSA_ILi64EEESC_EEEEESI_SJ_SI_SJ_NS1H_6fusion15FusionCallbacksIS1L_NS1R_17LinearCombinationISI_fSI_fLNS_15FloatRoundStyleE2EEES1M_S1Q_JEEENS4_5SM1004TMEM4LOAD26SM100_TMEM_LOAD_32dp32b64xENS4_13SM90_TMA_LOADENS15_INS16_ILi2ELi4ELi3EEES19_NSW_INS5_IJS1A_S1O_EEENS5_IJS1O_SC_EEEEEEENS4_39AutoVectorizingCopyWithAssumedAlignmentILi128EEENS4_14SM90_TMA_STOREES26_S28_S28_EEEvvEEEEvNT_6ParamsE:
[----:B------:R-:W1:Y:S01]  /*0000*/  LDC R1, c[0x0][0x37c] ;  /* 0x0000df00ff017b82 */ /* 0x000e620000000800 */
[----:B------:R-:W2:Y:S01]  /*0010*/  S2R R189, SR_TID.X ;  /* 0x0000000000bd7919 */ /* 0x000ea20000002100 */
[----:B------:R-:W3:Y:S06]  /*0020*/  LDCU.64 UR6, c[0x0][0x890] ;  /* 0x00011200ff0677ac */ /* 0x000eec0008000a00 */
[----:B------:R-:W4:Y:S01]  /*0030*/  S2UR UR37, SR_CgaCtaId ;  /* 0x00000000002579c3 */ /* 0x000f220000008800 */
[----:B------:R-:W-:Y:S02]  /*0040*/  PRMT R171, RZ, 0x7610, R171 ;  /* 0x00007610ffab7816 */ /* 0x000fe400000000ab */
[----:B------:R-:W-:Y:S01]  /*0050*/  ELECT P1, URZ, PT ;  /* 0x0000000000ff782f */ /* 0x000fe20003820000 */
[----:B------:R-:W1:Y:S01]  /*0060*/  LDCU.64 UR46, c[0x0][0x358] ;  /* 0x00006b00ff2e77ac */ /* 0x000e620008000a00 */
[----:B---3--:R-:W-:-:S04]  /*0070*/  UISETP.NE.U32.AND UP0, UPT, UR6, URZ, UPT ;  /* 0x000000ff0600728c */ /* 0x008fc8000bf05070 */
[----:B------:R-:W-:Y:S02]  /*0080*/  UISETP.NE.AND.EX UP0, UPT, UR7, URZ, UPT, UP0 ;  /* 0x000000ff0700728c */ /* 0x000fe4000bf05300 */
[----:B----4-:R-:W-:Y:S02]  /*0090*/  ULOP3.LUT UR5, UR37, 0x1, URZ, 0xc0, !UPT ;  /* 0x0000000125057892 */ /* 0x010fe4000f8ec0ff */
[----:B------:R-:W-:Y:S01]  /*00a0*/  ULOP3.LUT UR4, UR37, 0x1, URZ, 0x3c, !UPT ;  /* 0x0000000125047892 */ /* 0x000fe2000f8e3cff */
[----:B--2---:R-:W-:-:S05]  /*00b0*/  SHF.R.U32.HI R173, RZ, 0x5, R189 ;  /* 0x00000005ffad7819 */ /* 0x004fca00000116bd */
[----:B------:R-:W2:Y:S02]  /*00c0*/  SHFL.IDX PT, R0, R173, RZ, 0x1f ;  /* 0x00001fffad007589 */ /* 0x000ea400000e0000 */
[----:B--2---:R-:W-:Y:S01]  /*00d0*/  R2UR UR10, R0 ;  /* 0x00000000000a72ca */ /* 0x004fe200000e0000 */
[----:B-1----:R-:W-:-:S14]  /*00e0*/  BRA.U UP0, `(.L_x_0) ;  /* 0x00000001002c7547 */ /* 0x002fdc000b800000 */
[----:B------:R-:W1:Y:S02]  /*00f0*/  LDCU.64 UR8, c[0x0][0x888] ;  /* 0x00011100ff0877ac */ /* 0x000e640008000a00 */
[----:B-1----:R-:W-:-:S04]  /*0100*/  UISETP.NE.U32.AND UP0, UPT, UR8, URZ, UPT ;  /* 0x000000ff0800728c */ /* 0x002fc8000bf05070 */
[----:B------:R-:W-:-:S09]  /*0110*/  UISETP.NE.AND.EX UP0, UPT, UR9, URZ, UPT, UP0 ;  /* 0x000000ff0900728c */ /* 0x000fd2000bf05300 */
[----:B------:R-:W-:Y:S05]  /*0120*/  BRA.U !UP0, `(.L_x_1) ;  /* 0x0000000108107547 */ /* 0x000fea000b800000 */
[----:B------:R-:W1:Y:S02]  /*0130*/  LDC.64 R2, c[0x0][0x888] ;  /* 0x00022200ff027b82 */ /* 0x000e640000000a00 */
[----:B-1----:R1:W5:Y:S01]  /*0140*/  LDG.E R81, desc[UR46][R2.64] ;  /* 0x0000002e02517981 */ /* 0x002362000c1e1900 */
[----:B------:R-:W-:Y:S01]  /*0150*/  HFMA2 R171, -RZ, RZ, 0, 5.9604644775390625e-08 ;  /* 0x00000001ffab7431 */ /* 0x000fe200000001ff */
[----:B------:R-:W-:Y:S05]  /*0160*/  BRA `(.L_x_0) ;  /* 0x00000000000c7947 */ /* 0x000fea0003800000 */
.L_x_1:
[----:B------:R-:W1:Y:S01]  /*0170*/  LDCU UR8, c[0x0][0x880] ;  /* 0x00011000ff0877ac */ /* 0x000e620008000800 */
[----:B------:R-:W-:Y:S01]  /*0180*/  HFMA2 R171, -RZ, RZ, 0, 5.9604644775390625e-08 ;  /* 0x00000001ffab7431 */ /* 0x000fe200000001ff */
[----:B-1----:R-:W-:-:S07]  /*0190*/  MOV R81, UR8 ;  /* 0x0000000800517c02 */ /* 0x002fce0008000f00 */
.L_x_0:
[----:B------:R-:W2:Y:S02]  /*01a0*/  LDCU.64 UR8, c[0x0][0x8b0] ;  /* 0x00011600ff0877ac */ /* 0x000ea40008000a00 */
[----:B--2---:R-:W-:-:S04]  /*01b0*/  UISETP.NE.U32.AND UP0, UPT, UR8, URZ, UPT ;  /* 0x000000ff0800728c */ /* 0x004fc8000bf05070 */
[----:B------:R-:W-:-:S09]  /*01c0*/  UISETP.NE.AND.EX UP0, UPT, UR9, URZ, UPT, UP0 ;  /* 0x000000ff0900728c */ /* 0x000fd2000bf05300 */
[----:B------:R-:W-:Y:S05]  /*01d0*/  BRA.U UP0, `(.L_x_2) ;  /* 0x0000000100247547 */ /* 0x000fea000b800000 */
[----:B------:R-:W2:Y:S02]  /*01e0*/  LDCU.64 UR8, c[0x0][0x8a8] ;  /* 0x00011500ff0877ac */ /* 0x000ea40008000a00 */
[----:B--2---:R-:W-:-:S04]  /*01f0*/  UISETP.NE.U32.AND UP0, UPT, UR8, URZ, UPT ;  /* 0x000000ff0800728c */ /* 0x004fc8000bf05070 */
[----:B------:R-:W-:-:S09]  /*0200*/  UISETP.NE.AND.EX UP0, UPT, UR9, URZ, UPT, UP0 ;  /* 0x000000ff0900728c */ /* 0x000fd2000bf05300 */
[----:B------:R-:W-:Y:S05]  /*0210*/  BRA.U !UP0, `(.L_x_3) ;  /* 0x00000001080c7547 */ /* 0x000fea000b800000 */
[----:B------:R-:W2:Y:S02]  /*0220*/  LDC.64 R78, c[0x0][0x8a8] ;  /* 0x00022a00ff4e7b82 */ /* 0x000ea40000000a00 */
[----:B--2---:R2:W5:Y:S01]  /*0230*/  LDG.E R78, desc[UR46][R78.64] ;  /* 0x0000002e4e4e7981 */ /* 0x004562000c1e1900 */
[----:B------:R-:W-:Y:S05]  /*0240*/  BRA `(.L_x_2) ;  /* 0x0000000000087947 */ /* 0x000fea0003800000 */
.L_x_3:
[----:B------:R-:W2:Y:S02]  /*0250*/  LDCU UR8, c[0x0][0x8a0] ;  /* 0x00011400ff0877ac */ /* 0x000ea40008000800 */
[----:B--2---:R-:W-:Y:S02]  /*0260*/  MOV R78, UR8 ;  /* 0x00000008004e7c02 */ /* 0x004fe40008000f00 */
.L_x_2:
[----:B------:R-:W-:Y:S01]  /*0270*/  IMAD.U32 R0, RZ, RZ, UR10 ;  /* 0x0000000aff007e24 */ /* 0x000fe2000f8e00ff */
[----:B------:R-:W-:Y:S04]  /*0280*/  BSSY.RECONVERGENT B0, `(.L_x_4) ;  /* 0x000000c000007945 */ /* 0x000fe80003800200 */
[C---:B------:R-:W-:Y:S02]  /*0290*/  ISETP.NE.OR P2, PT, R0.reuse, 0x1, !P1 ;  /* 0x000000010000780c */ /* 0x040fe40004f45670 */
[----:B------:R-:W-:-:S11]  /*02a0*/  ISETP.NE.OR P0, PT, R0, 0x3, !P1 ;  /* 0x000000030000780c */ /* 0x000fd60004f05670 */
[----:B------:R-:W-:Y:S05]  /*02b0*/  @P2 BRA `(.L_x_5) ;  /* 0x0000000000202947 */ /* 0x000fea0003800000 */
[----:B------:R-:W3:Y:S02]  /*02c0*/  LDCU.64 UR8, c[0x0][0x348] ;  /* 0x00006900ff0877ac */ /* 0x000ee40008000a00 */
[----:B---3--:R-:W-:Y:S02]  /*02d0*/  UIADD3 UR12, UP1, UPT, UR8, 0x80, URZ ;  /* 0x00000080080c7890 */ /* 0x008fe4000ff3e0ff */
[----:B------:R-:W-:Y:S02]  /*02e0*/  UIADD3 UR8, UP0, UPT, UR8, 0x180, URZ ;  /* 0x0000018008087890 */ /* 0x000fe4000ff1e0ff */
[----:B------:R-:W-:Y:S02]  /*02f0*/  UIADD3.X UR13, UPT, UPT, URZ, UR9, URZ, UP1, !UPT ;  /* 0x00000009ff0d7290 */ /* 0x000fe40008ffe4ff */
[----:B------:R-:W-:-:S07]  /*0300*/  UIADD3.X UR9, UPT, UPT, URZ, UR9, URZ, UP0, !UPT ;  /* 0x00000009ff097290 */ /* 0x000fce00087fe4ff */
[----:B------:R3:W-:Y:S02]  /*0310*/  UTMACCTL.PF [UR12] ;  /* 0x000000000c0079b9 */ /* 0x0007e40008040000 */
[----:B------:R3:W-:Y:S02]  /*0320*/  UTMACCTL.PF [UR8] ;  /* 0x00000000080079b9 */ /* 0x0007e40008040000 */
[----:B---3--:R-:W-:Y:S01]  /*0330*/  NOP ;  /* 0x0000000000007918 */ /* 0x008fe20000000000 */
.L_x_5:
[----:B------:R-:W-:Y:S05]  /*0340*/  BSYNC.RECONVERGENT B0 ;  /* 0x0000000000007941 */ /* 0x000fea0003800200 */
.L_x_4:
[----:B------:R-:W-:Y:S04]  /*0350*/  BSSY.RECONVERGENT B0, `(.L_x_6) ;  /* 0x000000a000007945 */ /* 0x000fe80003800200 */
        /* <DEDUP_REMOVED lines=9> */
.L_x_7:
[----:B------:R-:W-:Y:S05]  /*03f0*/  BSYNC.RECONVERGENT B0 ;  /* 0x0000000000007941 */ /* 0x000fea0003800200 */
.L_x_6:
[----:B------:R-:W3:Y:S01]  /*0400*/  LDCU.64 UR8, c[0x0][0x888] ;  /* 0x00011100ff0877ac */ /* 0x000ee20008000a00 */
[----:B------:R-:W-:Y:S02]  /*0410*/  UISETP.EQ.U32.AND UP1, UPT, UR6, URZ, UPT ;  /* 0x000000ff0600728c */ /* 0x000fe4000bf22070 */
[----:B------:R-:W-:Y:S02]  /*0420*/  UPLOP3.LUT UP5, UPT, UPT, UPT, UPT, 0x80, 0x8 ;  /* 0x000000000008789c */ /* 0x000fe40003faf070 */
[----:B---3--:R-:W-:-:S04]  /*0430*/  UISETP.NE.U32.AND UP0, UPT, UR8, URZ, UPT ;  /* 0x000000ff0800728c */ /* 0x008fc8000bf05070 */
[----:B------:R-:W-:-:S04]  /*0440*/  UISETP.NE.AND.EX UP0, UPT, UR9, URZ, UPT, UP0 ;  /* 0x000000ff0900728c */ /* 0x000fc8000bf05300 */
[----:B------:R-:W-:-:S04]  /*0450*/  UISETP.EQ.OR.EX UP2, UPT, UR7, URZ, !UP0, UP1 ;  /* 0x000000ff0700728c */ /* 0x000fc8000c742710 */
[----:B------:R-:W-:-:S05]  /*0460*/  UP2UR UR50, UPR, URZ, 0x4 ;  /* 0x00000004ff327883 */ /* 0x000fca0008000000 */
[----:B------:R-:W-:Y:S07]  /*0470*/  BRA.U !UP2, `(.L_x_8) ;  /* 0x000000010a207547 */ /* 0x000fee000b800000 */
[----:B------:R-:W-:Y:S01]  /*0480*/  UISETP.NE.U32.AND UP2, UPT, UR6, URZ, UPT ;  /* 0x000000ff0600728c */ /* 0x000fe2000bf45070 */
[----:B-----5:R-:W-:Y:S01]  /*0490*/  FSETP.NEU.AND P0, PT, R81, RZ, PT ;  /* 0x000000ff5100720b */ /* 0x020fe20003f0d000 */
[----:B------:R-:W-:Y:S02]  /*04a0*/  USEL UR6, URZ, 0xffffffff, UP0 ;  /* 0xffffffffff067887 */ /* 0x000fe40008000000 */
[----:B------:R-:W-:-:S10]  /*04b0*/  UISETP.NE.AND.EX UP2, UPT, UR7, URZ, UPT, UP2 ;  /* 0x000000ff0700728c */ /* 0x000fd4000bf45320 */
[----:B------:R-:W-:Y:S01]  /*04c0*/  VOTEU.ANY UP1, P0 ;  /* 0x0000000000ff7886 */ /* 0x000fe20000020100 */
[----:B------:R-:W-:-:S04]  /*04d0*/  @!UP2 USEL UR6, URZ, 0xffffffff, UP1 ;  /* 0xffffffffff06a887 */ /* 0x000fc80008800000 */
[----:B------:R-:W-:-:S04]  /*04e0*/  ULOP3.LUT UR6, UR6, 0x1, URZ, 0xc0, !UPT ;  /* 0x0000000106067892 */ /* 0x000fc8000f8ec0ff */
[----:B------:R-:W-:-:S11]  /*04f0*/  UISETP.NE.U32.AND UP5, UPT, UR6, 0x1, UPT ;  /* 0x000000010600788c */ /* 0x000fd6000bfa5070 */
.L_x_8:
[----:B------:R-:W3:Y:S01]  /*0500*/  SHFL.IDX PT, R0, R173, RZ, 0x1f ;  /* 0x00001fffad007589 */ /* 0x000ee200000e0000 */
[----:B------:R-:W-:-:S04]  /*0510*/  UISETP.NE.AND UP1, UPT, UR10, 0x2, UPT ;  /* 0x000000020a00788c */ /* 0x000fc8000bf25270 */
[----:B------:R-:W-:Y:S02]  /*0520*/  UISETP.EQ.AND UP2, UPT, UR5, URZ, !UP1 ;  /* 0x000000ff0500728c */ /* 0x000fe4000cf42270 */
[----:B------:R-:W-:-:S04]  /*0530*/  USEL UR7, URZ, 0x1, UP1 ;  /* 0x00000001ff077887 */ /* 0x000fc80008800000 */
[----:B------:R-:W-:Y:S02]  /*0540*/  PLOP3.LUT P5, PT, P1, PT, UP2, 0x80, 0x8 ;  /* 0x000000000008781c */ /* 0x000fe40000faf028 */
[----:B---3--:R-:W-:-:S13]  /*0550*/  ISETP.NE.AND P0, PT, R0, RZ, PT ;  /* 0x000000ff0000720c */ /* 0x008fda0003f05270 */
[----:B------:R-:W-:Y:S05]  /*0560*/  @P0 BRA `(.L_x_9) ;  /* 0x0000000000640947 */ /* 0x000fea0003800000 */
[----:B------:R-:W-:Y:S01]  /*0570*/  UMOV UR8, 0x400 ;  /* 0x0000040000087882 */ /* 0x000fe20000000000 */
[----:B------:R-:W-:Y:S01]  /*0580*/  UMOV UR6, 0x1 ;  /* 0x0000000100067882 */ /* 0x000fe20000000000 */
[----:B------:R-:W-:Y:S02]  /*0590*/  ULEA UR8, UR37, UR8, 0x18 ;  /* 0x0000000825087291 */ /* 0x000fe4000f8ec0ff */
[----:B------:R-:W-:-:S04]  /*05a0*/  UIADD3 UR12, UPT, UPT, -UR6, 0x100000, URZ ;  /* 0x00100000060c7890 */ /* 0x000fc8000fffe1ff */
[----:B------:R-:W-:Y:S02]  /*05b0*/  USHF.L.U32 UR13, UR12, 0xb, URZ ;  /* 0x0000000b0c0d7899 */ /* 0x000fe400080006ff */
[----:B------:R-:W-:Y:S01]  /*05c0*/  USHF.L.U32 UR12, UR12, 0x1, URZ ;  /* 0x000000010c0c7899 */ /* 0x000fe200080006ff */
[----:B------:R-:W-:Y:S01]  /*05d0*/  ELECT P0, URZ, PT ;  /* 0x0000000000ff782f */ /* 0x000fe20003800000 */
[----:B------:R-:W3:Y:S10]  /*05e0*/  FENCE.VIEW.ASYNC.S ;  /* 0x00000000000073c6 */ /* 0x000ef40000000000 */
[----:B---3--:R3:W4:Y:S01]  /*05f0*/  SYNCS.EXCH.64 URZ, [UR8], UR12 ;  /* 0x0000000c08ff75b2 */ /* 0x0087220008000100 */
[----:B------:R3:W1:Y:S01]  /*0600*/  SYNCS.EXCH.64 URZ, [UR8+0x40], UR12 ;  /* 0x0000400c08ff75b2 */ /* 0x0006620008000100 */
        /* <DEDUP_REMOVED lines=13> */
[----:B------:R3:W1:Y:S02]  /*06e0*/  SYNCS.EXCH.64 URZ, [UR8+0x78], UR12 ;  /* 0x0000780c08ff75b2 */ /* 0x0006640008000100 */
[----:B---3--:R-:W-:Y:S01]  /*06f0*/  NOP ;  /* 0x0000000000007918 */ /* 0x008fe20000000000 */
.L_x_9:
[----:B------:R-:W3:Y:S01]  /*0700*/  SHFL.IDX PT, R0, R173, RZ, 0x1f ;  /* 0x00001fffad007589 */ /* 0x000ee200000e0000 */
[----:B------:R-:W-:Y:S01]  /*0710*/  NOP ;  /* 0x0000000000007918 */ /* 0x000fe20000000000 */
[----:B---3--:R-:W-:-:S13]  /*0720*/  ISETP.NE.AND P0, PT, R0, 0x1, PT ;  /* 0x000000010000780c */ /* 0x008fda0003f05270 */
[----:B------:R-:W-:Y:S05]  /*0730*/  @P0 BRA `(.L_x_10) ;  /* 0x0000000000440947 */ /* 0x000fea0003800000 */
[----:B------:R-:W-:Y:S01]  /*0740*/  UMOV UR9, 0x400 ;  /* 0x0000040000097882 */ /* 0x000fe20000000000 */
[----:B------:R-:W-:Y:S01]  /*0750*/  UMOV UR8, 0x20 ;  /* 0x0000002000087882 */ /* 0x000fe20000000000 */
[----:B------:R-:W-:Y:S01]  /*0760*/  UMOV UR6, 0x80 ;  /* 0x0000008000067882 */ /* 0x000fe20000000000 */
[----:B------:R-:W-:Y:S02]  /*0770*/  ULEA UR9, UR37, UR9, 0x18 ;  /* 0x0000000925097291 */ /* 0x000fe4000f8ec0ff */
[----:B------:R-:W-:-:S04]  /*0780*/  UIADD3 UR12, UPT, UPT, -UR8, 0x100000, URZ ;  /* 0x00100000080c7890 */ /* 0x000fc8000fffe1ff */
[----:B------:R-:W-:Y:S02]  /*0790*/  USHF.L.U32 UR13, UR12, 0xb, URZ ;  /* 0x0000000b0c0d7899 */ /* 0x000fe400080006ff */
[----:B------:R-:W-:Y:S02]  /*07a0*/  USHF.L.U32 UR12, UR12, 0x1, URZ ;  /* 0x000000010c0c7899 */ /* 0x000fe400080006ff */
[----:B------:R-:W-:-:S04]  /*07b0*/  UIADD3 UR14, UPT, UPT, -UR6, 0x100000, URZ ;  /* 0x00100000060e7890 */ /* 0x000fc8000fffe1ff */
[----:B------:R-:W-:Y:S02]  /*07c0*/  USHF.L.U32 UR15, UR14, 0xb, URZ ;  /* 0x0000000b0e0f7899 */ /* 0x000fe400080006ff */
[----:B------:R-:W-:Y:S01]  /*07d0*/  USHF.L.U32 UR14, UR14, 0x1, URZ ;  /* 0x000000010e0e7899 */ /* 0x000fe200080006ff */
[----:B------:R-:W-:Y:S01]  /*07e0*/  ELECT P0, URZ, PT ;  /* 0x0000000000ff782f */ /* 0x000fe20003800000 */
[----:B------:R-:W3:Y:S02]  /*07f0*/  FENCE.VIEW.ASYNC.S ;  /* 0x00000000000073c6 */ /* 0x000ee40000000000 */
[----:B---3--:R3:W1:Y:S08]  /*0800*/  SYNCS.EXCH.64 URZ, [UR9+0x80], UR12 ;  /* 0x0000800c09ff75b2 */ /* 0x0086700008000100 */
[----:B------:R3:W1:Y:S01]  /*0810*/  SYNCS.EXCH.64 URZ, [UR9+0x90], UR14 ;  /* 0x0000900e09ff75b2 */ /* 0x0006620008000100 */
[----:B------:R3:W1:Y:S01]  /*0820*/  SYNCS.EXCH.64 URZ, [UR9+0x88], UR12 ;  /* 0x0000880c09ff75b2 */ /* 0x0006620008000100 */
[----:B------:R3:W1:Y:S01]  /*0830*/  SYNCS.EXCH.64 URZ, [UR9+0x98], UR14 ;  /* 0x0000980e09ff75b2 */ /* 0x0006620008000100 */
[----:B------:R-:W-:Y:S01]  /*0840*/  NOP ;  /* 0x0000000000007918 */ /* 0x000fe20000000000 */
.L_x_10:
[----:B------:R-:W2:Y:S01]  /*0850*/  SHFL.IDX PT, R0, R173, RZ, 0x1f ;  /* 0x00001fffad007589 */ /* 0x000ea200000e0000 */
[----:B------:R-:W-:Y:S01]  /*0860*/  NOP ;  /* 0x0000000000007918 */ /* 0x000fe20000000000 */
[----:B--2---:R-:W-:-:S13]  /*0870*/  ISETP.NE.AND P0, PT, R0, 0x3, PT ;  /* 0x000000030000780c */ /* 0x004fda0003f05270 */
[----:B------:R-:W-:Y:S05]  /*0880*/  @P0 BRA `(.L_x_11) ;  /* 0x00000000002c0947 */ /* 0x000fea0003800000 */
[----:B------:R-:W-:Y:S01]  /*0890*/  UMOV UR8, 0x400 ;  /* 0x0000040000087882 */ /* 0x000fe20000000000 */
[----:B------:R-:W-:Y:S01]  /*08a0*/  UMOV UR6, 0x20 ;  /* 0x0000002000067882 */ /* 0x000fe20000000000 */
[----:B------:R-:W-:Y:S02]  /*08b0*/  ULEA UR8, UR37, UR8, 0x18 ;  /* 0x0000000825087291 */ /* 0x000fe4000f8ec0ff */
[----:B---3--:R-:W-:-:S04]  /*08c0*/  UIADD3 UR12, UPT, UPT, -UR6, 0x100000, URZ ;  /* 0x00100000060c7890 */ /* 0x008fc8000fffe1ff */
[----:B------:R-:W-:Y:S02]  /*08d0*/  USHF.L.U32 UR13, UR12, 0xb, URZ ;  /* 0x0000000b0c0d7899 */ /* 0x000fe400080006ff */
[----:B------:R-:W-:Y:S01]  /*08e0*/  USHF.L.U32 UR12, UR12, 0x1, URZ ;  /* 0x000000010c0c7899 */ /* 0x000fe200080006ff */
[----:B------:R-:W-:Y:S01]  /*08f0*/  ELECT P0, URZ, PT ;  /* 0x0000000000ff782f */ /* 0x000fe20003800000 */
[----:B------:R-:W2:Y:S10]  /*0900*/  FENCE.VIEW.ASYNC.S ;  /* 0x00000000000073c6 */ /* 0x000eb40000000000 */
[----:B--2---:R2:W3:Y:S01]  /*0910*/  SYNCS.EXCH.64 URZ, [UR8+0xa0], UR12 ;  /* 0x0000a00c08ff75b2 */ /* 0x0044e20008000100 */
[----:B------:R2:W1:Y:S01]  /*0920*/  SYNCS.EXCH.64 URZ, [UR8+0xa8], UR12 ;  /* 0x0000a80c08ff75b2 */ /* 0x0004620008000100 */
[----:B------:R-:W-:Y:S01]  /*0930*/  NOP ;  /* 0x0000000000007918 */ /* 0x000fe20000000000 */
.L_x_11:
[----:B------:R-:W4:Y:S01]  /*0940*/  SHFL.IDX PT, R0, R173, RZ, 0x1f ;  /* 0x00001fffad007589 */ /* 0x000f2200000e0000 */
[----:B------:R-:W-:Y:S01]  /*0950*/  NOP ;  /* 0x0000000000007918 */ /* 0x000fe20000000000 */
[----:B----4-:R-:W-:-:S13]  /*0960*/  ISETP.NE.AND P0, PT, R0, 0x4, PT ;  /* 0x000000040000780c */ /* 0x010fda0003f05270 */
[----:B------:R-:W-:Y:S05]  /*0970*/  @P0 BRA `(.L_x_12) ;  /* 0x0000000000480947 */ /* 0x000fea0003800000 */
[----:B---3--:R-:W-:Y:S01]  /*0980*/  UMOV UR9, 0x1e0 ;  /* 0x000001e000097882 */ /* 0x008fe20000000000 */
[----:B--2---:R-:W-:Y:S01]  /*0990*/  UMOV UR8, 0x400 ;  /* 0x0000040000087882 */ /* 0x004fe20000000000 */
[----:B------:R-:W-:Y:S01]  /*09a0*/  USEL UR9, UR9, 0x1a0, UP5 ;  /* 0x000001a009097887 */ /* 0x000fe2000a800000 */
        /* <DEDUP_REMOVED lines=9> */
[----:B------:R-:W2:Y:S02]  /*0a40*/  FENCE.VIEW.ASYNC.S ;  /* 0x00000000000073c6 */ /* 0x000ea40000000000 */
[----:B--2---:R4:W2:Y:S08]  /*0a50*/  SYNCS.EXCH.64 URZ, [UR8+0xb0], UR12 ;  /* 0x0000b00c08ff75b2 */ /* 0x0048b00008000100 */
[----:B------:R4:W3:Y:S01]  /*0a60*/  SYNCS.EXCH.64 URZ, [UR8+0xc0], UR14 ;  /* 0x0000c00e08ff75b2 */ /* 0x0008e20008000100 */
[----:B------:R4:W1:Y:S01]  /*0a70*/  SYNCS.EXCH.64 URZ, [UR8+0xb8], UR12 ;  /* 0x0000b80c08ff75b2 */ /* 0x0008620008000100 */
[----:B------:R4:W1:Y:S02]  /*0a80*/  SYNCS.EXCH.64 URZ, [UR8+0xc8], UR14 ;  /* 0x0000c80e08ff75b2 */ /* 0x0008640008000100 */
[----:B----4-:R-:W-:Y:S01]  /*0a90*/  NOP ;  /* 0x0000000000007918 */ /* 0x010fe20000000000 */
.L_x_12:
[----:B------:R-:W4:Y:S01]  /*0aa0*/  SHFL.IDX PT, R0, R173, RZ, 0x1f ;  /* 0x00001fffad007589 */ /* 0x000f2200000e0000 */
[----:B------:R-:W-:Y:S01]  /*0ab0*/  NOP ;  /* 0x0000000000007918 */ /* 0x000fe20000000000 */
[----:B----4-:R-:W-:-:S13]  /*0ac0*/  ISETP.NE.AND P0, PT, R0, 0x5, PT ;  /* 0x000000050000780c */ /* 0x010fda0003f05270 */
[----:B------:R-:W-:Y:S05]  /*0ad0*/  @P0 BRA `(.L_x_13) ;  /* 0x0000000000540947 */ /* 0x000fea0003800000 */
[----:B---3--:R-:W-:Y:S01]  /*0ae0*/  UMOV UR9, 0x400 ;  /* 0x0000040000097882 */ /* 0x008fe20000000000 */
[----:B--2---:R-:W-:Y:S01]  /*0af0*/  UMOV UR8, 0x1 ;  /* 0x0000000100087882 */ /* 0x004fe20000000000 */
        /* <DEDUP_REMOVED lines=13> */
[----:B------:R4:W1:Y:S01]  /*0bd0*/  SYNCS.EXCH.64 URZ, [UR9+0xf8], UR14 ;  /* 0x0000f80e09ff75b2 */ /* 0x0008620008000100 */
[----:B------:R4:W1:Y:S01]  /*0be0*/  SYNCS.EXCH.64 URZ, [UR9+0xe0], UR12 ;  /* 0x0000e00c09ff75b2 */ /* 0x0008620008000100 */
[----:B------:R4:W1:Y:S01]  /*0bf0*/  SYNCS.EXCH.64 URZ, [UR9+0x100], UR14 ;  /* 0x0001000e09ff75b2 */ /* 0x0008620008000100 */
[----:B------:R4:W1:Y:S01]  /*0c00*/  SYNCS.EXCH.64 URZ, [UR9+0xe8], UR12 ;  /* 0x0000e80c09ff75b2 */ /* 0x0008620008000100 */
[----:B------:R4:W1:Y:S02]  /*0c10*/  SYNCS.EXCH.64 URZ, [UR9+0x108], UR14 ;  /* 0x0001080e09ff75b2 */ /* 0x0008640008000100 */
[----:B----4-:R-:W-:Y:S01]  /*0c20*/  NOP ;  /* 0x0000000000007918 */ /* 0x010fe20000000000 */
.L_x_13:
[----:B------:R-:W4:Y:S01]  /*0c30*/  SHFL.IDX PT, R0, R173, RZ, 0x1f ;  /* 0x00001fffad007589 */ /* 0x000f2200000e0000 */
[----:B------:R-:W-:Y:S01]  /*0c40*/  ISETP.NE.OR P1, PT, RZ, UR10, !P1 ;  /* 0x0000000aff007c0c */ /* 0x000fe2000cf25670 */
[----:B------:R-:W-:Y:S01]  /*0c50*/  NOP ;  /* 0x0000000000007918 */ /* 0x000fe20000000000 */
[----:B----4-:R-:W-:-:S13]  /*0c60*/  ISETP.NE.AND P0, PT, R0, 0x3, PT ;  /* 0x000000030000780c */ /* 0x010fda0003f05270 */
[----:B------:R-:W-:Y:S05]  /*0c70*/  @P0 BRA `(.L_x_14) ;  /* 0x0000000000340947 */ /* 0x000fea0003800000 */
[----:B--2---:R-:W-:Y:S01]  /*0c80*/  UMOV UR8, 0x400 ;  /* 0x0000040000087882 */ /* 0x004fe20000000000 */
[----:B------:R-:W-:Y:S01]  /*0c90*/  UMOV UR6, 0x20 ;  /* 0x0000002000067882 */ /* 0x000fe20000000000 */
[----:B------:R-:W-:Y:S02]  /*0ca0*/  ULEA UR8, UR37, UR8, 0x18 ;  /* 0x0000000825087291 */ /* 0x000fe4000f8ec0ff */
[----:B---3--:R-:W-:-:S04]  /*0cb0*/  UIADD3 UR12, UPT, UPT, -UR6, 0x100000, URZ ;  /* 0x00100000060c7890 */ /* 0x008fc8000fffe1ff */
[----:B------:R-:W-:Y:S02]  /*0cc0*/  USHF.L.U32 UR13, UR12, 0xb, URZ ;  /* 0x0000000b0c0d7899 */ /* 0x000fe400080006ff */
[----:B------:R-:W-:Y:S01]  /*0cd0*/  USHF.L.U32 UR12, UR12, 0x1, URZ ;  /* 0x000000010c0c7899 */ /* 0x000fe200080006ff */
[----:B------:R-:W-:Y:S01]  /*0ce0*/  ELECT P0, URZ, PT ;  /* 0x0000000000ff782f */ /* 0x000fe20003800000 */
[----:B------:R-:W2:Y:S10]  /*0cf0*/  FENCE.VIEW.ASYNC.S ;  /* 0x00000000000073c6 */ /* 0x000eb40000000000 */
[----:B--2---:R4:W2:Y:S01]  /*0d00*/  SYNCS.EXCH.64 URZ, [UR8+0x110], UR12 ;  /* 0x0001100c08ff75b2 */ /* 0x0048a20008000100 */
[----:B------:R4:W3:Y:S01]  /*0d10*/  SYNCS.EXCH.64 URZ, [UR8+0x120], UR12 ;  /* 0x0001200c08ff75b2 */ /* 0x0008e20008000100 */
[----:B------:R4:W1:Y:S01]  /*0d20*/  SYNCS.EXCH.64 URZ, [UR8+0x118], UR12 ;  /* 0x0001180c08ff75b2 */ /* 0x0008620008000100 */
[----:B------:R4:W1:Y:S02]  /*0d30*/  SYNCS.EXCH.64 URZ, [UR8+0x128], UR12 ;  /* 0x0001280c08ff75b2 */ /* 0x0008640008000100 */
[----:B----4-:R-:W-:Y:S01]  /*0d40*/  NOP ;  /* 0x0000000000007918 */ /* 0x010fe20000000000 */
.L_x_14:
[----:B------:R-:W-:Y:S01]  /*0d50*/  VOTEU.ALL UP1, P1 ;  /* 0x0000000000ff7886 */ /* 0x000fe20000820000 */
[----:B--2---:R-:W2:Y:S01]  /*0d60*/  LDCU UR8, c[0x0][0x36c] ;  /* 0x00006d80ff0877ac */ /* 0x004ea20008000800 */
[----:B------:R-:W-:Y:S01]  /*0d70*/  NOP ;  /* 0x0000000000007918 */ /* 0x000fe20000000000 */
[----:B------:R-:W-:Y:S01]  /*0d80*/  LOP3.LUT R10, R189, 0x1f, RZ, 0xc0, !PT ;  /* 0x0000001fbd0a7812 */ /* 0x000fe200078ec0ff */
[----:B---3--:R-:W-:Y:S01]  /*0d90*/  UMOV UR12, 0x20 ;  /* 0x00000020000c7882 */ /* 0x008fe20000000000 */
[----:B------:R-:W-:Y:S01]  /*0da0*/  @!UP1 UMOV UR6, 0x400 ;  /* 0x0000040000069882 */ /* 0x000fe20000000000 */
[----:B------:R-:W-:-:S04]  /*0db0*/  @!UP1 UIADD3 UR12, UPT, UPT, -UR12, 0x100000, URZ ;  /* 0x001000000c0c9890 */ /* 0x000fc8000fffe1ff */
[----:B------:R-:W-:Y:S02]  /*0dc0*/  @!UP1 USHF.L.U32 UR13, UR12, 0xb, URZ ;  /* 0x0000000b0c0d9899 */ /* 0x000fe400080006ff */
[----:B------:R-:W-:Y:S02]  /*0dd0*/  @!UP1 USHF.L.U32 UR12, UR12, 0x1, URZ ;  /* 0x000000010c0c9899 */ /* 0x000fe400080006ff */
[----:B------:R-:W-:Y:S01]  /*0de0*/  @!UP1 ULEA UR6, UR37, UR6, 0x18 ;  /* 0x0000000625069291 */ /* 0x000fe2000f8ec0ff */
[----:B------:R-:W-:Y:S01]  /*0df0*/  VOTEU.ALL UP1, P1 ;  /* 0x0000000000ff7886 */ /* 0x000fe20000820000 */
[----:B------:R-:W-:Y:S01]  /*0e00*/  UISETP.NE.AND UP4, UPT, UR10, URZ, UPT ;  /* 0x000000ff0a00728c */ /* 0x000fe2000bf85270 */
[----:B------:R-:W3:Y:S09]  /*0e10*/  FENCE.VIEW.ASYNC.S ;  /* 0x00000000000073c6 */ /* 0x000ef20000000000 */
[----:B---3--:R3:W4:Y:S01]  /*0e20*/  @!UP1 SYNCS.EXCH.64 URZ, [UR6+0x130], UR12 ;  /* 0x0001300c06ff95b2 */ /* 0x0087220008000100 */
[----:B--2---:R-:W-:-:S09]  /*0e30*/  UISETP.EQ.U32.AND UP1, UPT, UR8, 0x1, UPT ;  /* 0x000000010800788c */ /* 0x004fd2000bf22070 */
[----:B------:R-:W-:Y:S05]  /*0e40*/  BRA.U !UP1, `(.L_x_15) ;  /* 0x0000000109087547 */ /* 0x000fea000b800000 */
[----:B-1--4-:R-:W-:Y:S01]  /*0e50*/  UCGABAR_ARV ;  /* 0x00000000000079c7 */ /* 0x012fe20008000000 */
[----:B------:R-:W-:Y:S05]  /*0e60*/  BRA `(.L_x_16) ;  /* 0x0000000000047947 */ /* 0x000fea0003800000 */
.L_x_15:
[----:B-1--4-:R-:W-:Y:S01]  /*0e70*/  NOP ;  /* 0x0000000000007918 */ /* 0x012fe20000000000 */
.L_x_16:
[----:B------:R-:W1:Y:S01]  /*0e80*/  S2R R20, SR_CTAID.Y ;  /* 0x0000000000147919 */ /* 0x000e620000002600 */
[----:B------:R-:W-:-:S05]  /*0e90*/  CS2R.32 R170, SR_CgaSize ;  /* 0x0000000000aa7805 */ /* 0x000fca0000008a00 */
[----:B------:R-:W-:-:S05]  /*0ea0*/  IMAD R170, R170, -0xa0, RZ ;  /* 0xffffff60aaaa7824 */ /* 0x000fca00078e02ff */
[----:B---3--:R-:W-:-:S14]  /*0eb0*/  R2UR UR6, R170 ;  /* 0x00000000aa0672ca */ /* 0x008fdc00000e0000 */
[----:B------:R-:W2:Y:S01]  /*0ec0*/  LDCU UR6, c[0x0][UR6+0x2b4] ;  /* 0x00005680060677ac */ /* 0x000ea20008000800 */
[----:B------:R-:W-:-:S05]  /*0ed0*/  CS2R.32 R0, SR_CgaSize ;  /* 0x0000000000007805 */ /* 0x000fca0000008a00 */
[----:B------:R-:W-:-:S06]  /*0ee0*/  IMAD R0, R0, -0xa0, RZ ;  /* 0xffffff6000007824 */ /* 0x000fcc00078e02ff */
[----:B------:R-:W3:Y:S01]  /*0ef0*/  LDC R0, c[0x0][R0+0x2a4] ;  /* 0x0000a90000007b82 */ /* 0x000ee20000000800 */
[----:B------:R-:W-:Y:S01]  /*0f00*/  PRMT R8, RZ, 0x7610, R8 ;  /* 0x00007610ff087816 */ /* 0x000fe20000000008 */
[----:B------:R-:W4:Y:S01]  /*0f10*/  S2R R11, SR_CTAID.X ;  /* 0x00000000000b7919 */ /* 0x000f220000002500 */
[----:B------:R-:W-:-:S05]  /*0f20*/  CS2R.32 R170, SR_CgaSize ;  /* 0x0000000000aa7805 */ /* 0x000fca0000008a00 */
[----:B------:R-:W-:-:S05]  /*0f30*/  IMAD R170, R170, -0xa0, RZ ;  /* 0xffffff60aaaa7824 */ /* 0x000fca00078e02ff */
[----:B------:R-:W-:-:S14]  /*0f40*/  R2UR UR8, R170 ;  /* 0x00000000aa0872ca */ /* 0x000fdc00000e0000 */
[----:B------:R-:W3:Y:S01]  /*0f50*/  LDCU UR8, c[0x0][UR8+0x2b0] ;  /* 0x00005600080877ac */ /* 0x000ee20008000800 */
[----:B------:R-:W-:Y:S01]  /*0f60*/  UISETP.NE.AND UP2, UPT, UR10, 0x2, UPT ;  /* 0x000000020a00788c */ /* 0x000fe2000bf45270 */
[----:B------:R-:W2:Y:S01]  /*0f70*/  LDC R9, c[0x0][0xb24] ;  /* 0x0002c900ff097b82 */ /* 0x000ea20000000800 */
[----:B------:R-:W-:-:S05]  /*0f80*/  CS2R.32 R2, SR_CgaSize ;  /* 0x0000000000027805 */ /* 0x000fca0000008a00 */
[----:B------:R-:W-:-:S06]  /*0f90*/  IMAD R2, R2, -0xa0, RZ ;  /* 0xffffff6002027824 */ /* 0x000fcc00078e02ff */
[----:B------:R-:W3:Y:S08]  /*0fa0*/  LDC R2, c[0x0][R2+0x2a0] ;  /* 0x0000a80002027b82 */ /* 0x000ef00000000800 */
[----:B------:R-:W3:Y:S01]  /*0fb0*/  LDC R72, c[0x0][0xb24] ;  /* 0x0002c900ff487b82 */ /* 0x000ee20000000800 */
[----:B-1----:R-:W-:-:S07]  /*0fc0*/  I2FP.F32.U32 R3, R20 ;  /* 0x0000001400037245 */ /* 0x002fce0000201000 */
[----:B------:R-:W1:Y:S01]  /*0fd0*/  S2UR UR36, SR_CTAID.Z ;  /* 0x00000000002479c3 */ /* 0x000e620000002700 */
[----:B--2---:R-:W-:Y:S01]  /*0fe0*/  ISETP.GE.AND P0, PT, R9, 0x1, PT ;  /* 0x000000010900780c */ /* 0x004fe20003f06270 */
[----:B----4-:R-:W-:Y:S01]  /*0ff0*/  IMAD.MOV.U32 R21, RZ, RZ, R11 ;  /* 0x000000ffff157224 */ /* 0x010fe200078e000b */
[----:B------:R-:W-:Y:S01]  /*1000*/  I2FP.F32.U32 R4, R11 ;  /* 0x0000000b00047245 */ /* 0x000fe20000201000 */
[----:B------:R-:W-:Y:S01]  /*1010*/  FMUL R3, R3, UR6 ;  /* 0x0000000603037c20 */ /* 0x000fe20008400000 */
[----:B------:R-:W2:Y:S03]  /*1020*/  LDCU UR6, c[0x0][0xb30] ;  /* 0x00016600ff0677ac */ /* 0x000ea60008000800 */
[----:B---3--:R-:W-:Y:S01]  /*1030*/  FMUL R4, R4, UR8 ;  /* 0x0000000804047c20 */ /* 0x008fe20008400000 */
[----:B------:R-:W3:Y:S08]  /*1040*/  F2I.U32.TRUNC.NTZ R147, R3 ;  /* 0x0000000300937305 */ /* 0x000ef0000020f000 */
[----:B------:R-:W4:Y:S01]  /*1050*/  F2I.U32.TRUNC.NTZ R170, R4 ;  /* 0x0000000400aa7305 */ /* 0x000f22000020f000 */
[----:B--2---:R-:W-:Y:S01]  /*1060*/  UISETP.NE.AND UP3, UPT, UR6, 0x1, UPT ;  /* 0x000000010600788c */ /* 0x004fe2000bf65270 */
[----:B---3--:R-:W-:-:S05]  /*1070*/  IADD3 R147, PT, PT, -R147, RZ, RZ ;  /* 0x000000ff93937210 */ /* 0x008fca0007ffe1ff */
[----:B------:R-:W-:Y:S01]  /*1080*/  IMAD R147, R0, R147, R20 ;  /* 0x0000009300937224 */ /* 0x000fe200078e0214 */
[----:B------:R-:W-:Y:S01]  /*1090*/  PRMT R0, RZ, 0x7610, R0 ;  /* 0x00007610ff007816 */ /* 0x000fe20000000000 */
[----:B----4-:R-:W-:-:S04]  /*10a0*/  IMAD.MOV R170, RZ, RZ, -R170 ;  /* 0x000000ffffaa7224 */ /* 0x010fc800078e0aaa */
[----:B------:R-:W-:Y:S01]  /*10b0*/  IMAD R170, R2, R170, R11 ;  /* 0x000000aa02aa7224 */ /* 0x000fe200078e020b */
[----:B-1----:R-:W-:Y:S06]  /*10c0*/  BRA.U UP4, `(.L_x_17) ;  /* 0x0000000104247547 */ /* 0x002fec000b800000 */
[----:B------:R-:W-:Y:S01]  /*10d0*/  ISETP.NE.AND P1, PT, R147, RZ, PT ;  /* 0x000000ff9300720c */ /* 0x000fe20003f25270 */
[----:B------:R-:W-:Y:S01]  /*10e0*/  IMAD.MOV.U32 R0, RZ, RZ, 0x3 ;  /* 0x00000003ff007424 */ /* 0x000fe200078e00ff */
[C---:B------:R-:W-:Y:S02]  /*10f0*/  LOP3.LUT R3, R170.reuse, 0xfffffffe, RZ, 0xc0, !PT ;  /* 0xfffffffeaa037812 */ /* 0x040fe400078ec0ff */
[----:B------:R-:W-:Y:S02]  /*1100*/  ISETP.LT.U32.OR P1, PT, R170, 0x2, !P1 ;  /* 0x00000002aa00780c */ /* 0x000fe40004f21470 */
[----:B------:R-:W-:Y:S02]  /*1110*/  SHF.L.U32 R0, R0, R3, RZ ;  /* 0x0000000300007219 */ /* 0x000fe400000006ff */
[----:B------:R-:W-:Y:S02]  /*1120*/  SEL R5, RZ, 0x1, !P1 ;  /* 0x00000001ff057807 */ /* 0x000fe40004800000 */
[----:B------:R-:W-:-:S05]  /*1130*/  SEL R2, RZ, 0x2, !P1 ;  /* 0x00000002ff027807 */ /* 0x000fca0004800000 */
[----:B------:R-:W-:-:S05]  /*1140*/  IMAD.IADD R2, R5, 0x1, R2 ;  /* 0x0000000105027824 */ /* 0x000fca00078e0202 */
[----:B------:R-:W-:Y:S02]  /*1150*/  PRMT R8, R2, 0x7610, R8 ;  /* 0x0000761002087816 */ /* 0x000fe40000000008 */
.L_x_17:
[----:B------:R-:W-:Y:S05]  /*1160*/  @!P0 BRA `(.L_x_18) ;  /* 0x0000000000b88947 */ /* 0x000fea0003800000 */
[----:B------:R-:W1:Y:S01]  /*1170*/  LDC.64 R4, c[0x0][0xb18] ;  /* 0x0002c600ff047b82 */ /* 0x000e620000000a00 */
[----:B------:R-:W-:-:S07]  /*1180*/  ISETP.NE.AND P0, PT, R9, 0x1, PT ;  /* 0x000000010900780c */ /* 0x000fce0003f05270 */
[----:B------:R-:W2:Y:S08]  /*1190*/  LDC R14, c[0x0][0xb0c] ;  /* 0x0002c300ff0e7b82 */ /* 0x000eb00000000800 */
[----:B------:R-:W3:Y:S08]  /*11a0*/  LDC R13, c[0x0][0x370] ;  /* 0x0000dc00ff0d7b82 */ /* 0x000ef00000000800 */
[----:B------:R-:W4:Y:S01]  /*11b0*/  LDC R16, c[0x0][0x374] ;  /* 0x0000dd00ff107b82 */ /* 0x000f220000000800 */
[----:B-1----:R-:W-:-:S07]  /*11c0*/  ISETP.NE.AND P1, PT, R4, 0x1, PT ;  /* 0x000000010400780c */ /* 0x002fce0003f25270 */
[----:B------:R-:W3:Y:S01]  /*11d0*/  LDC.64 R6, c[0x0][0xb10] ;  /* 0x0002c400ff067b82 */ /* 0x000ee20000000a00 */
[----:B--2---:R-:W-:-:S07]  /*11e0*/  ISETP.NE.AND P2, PT, R14, 0x1, PT ;  /* 0x000000010e00780c */ /* 0x004fce0003f45270 */
[----:B------:R-:W1:Y:S08]  /*11f0*/  LDC R12, c[0x0][0xb20] ;  /* 0x0002c800ff0c7b82 */ /* 0x000e700000000800 */
[----:B------:R-:W2:Y:S01]  /*1200*/  LDC.64 R2, c[0x0][0xb28] ;  /* 0x0002ca00ff027b82 */ /* 0x000ea20000000a00 */
[----:B----4-:R-:W-:-:S04]  /*1210*/  IMAD.HI.U32 R15, R16, R5, RZ ;  /* 0x00000005100f7227 */ /* 0x010fc800078e00ff */
[----:B------:R-:W-:-:S04]  /*1220*/  IMAD.HI.U32 R5, R20, R5, RZ ;  /* 0x0000000514057227 */ /* 0x000fc800078e00ff */
[----:B---3--:R-:W-:-:S04]  /*1230*/  IMAD.HI.U32 R18, R13, R6, RZ ;  /* 0x000000060d127227 */ /* 0x008fc800078e00ff */
[C---:B------:R-:W-:Y:S01]  /*1240*/  IMAD.HI.U32 R22, R11.reuse, R6, RZ ;  /* 0x000000060b167227 */ /* 0x040fe200078e00ff */
[-C--:B------:R-:W-:Y:S02]  /*1250*/  @P2 SHF.R.U32.HI R13, RZ, R7.reuse, R18 ;  /* 0x00000007ff0d2219 */ /* 0x080fe40000011612 */
[-C--:B-1----:R-:W-:Y:S02]  /*1260*/  @P1 SHF.R.U32.HI R16, RZ, R12.reuse, R15 ;  /* 0x0000000cff101219 */ /* 0x082fe4000001160f */
[----:B------:R-:W-:Y:S02]  /*1270*/  SHF.R.U32.HI R5, RZ, R12, R5 ;  /* 0x0000000cff057219 */ /* 0x000fe40000011605 */
[----:B------:R-:W-:Y:S02]  /*1280*/  SHF.R.U32.HI R22, RZ, R7, R22 ;  /* 0x00000007ff167219 */ /* 0x000fe40000011616 */
[----:B------:R-:W-:Y:S01]  /*1290*/  SEL R5, R20, R5, !P1 ;  /* 0x0000000514057207 */ /* 0x000fe20004800000 */
[----:B--2---:R-:W-:Y:S01]  /*12a0*/  IMAD.HI.U32 R18, R16, R2, RZ ;  /* 0x0000000210127227 */ /* 0x004fe200078e00ff */
[----:B------:R-:W-:-:S02]  /*12b0*/  SEL R21, R11, R22, !P2 ;  /* 0x000000160b157207 */ /* 0x000fc40005000000 */
[----:B------:R-:W-:Y:S01]  /*12c0*/  IADD3 R7, PT, PT, -R5, RZ, RZ ;  /* 0x000000ff05077210 */ /* 0x000fe20007ffe1ff */
[----:B------:R-:W-:Y:S01]  /*12d0*/  IMAD.HI.U32 R6, R13, R2, RZ ;  /* 0x000000020d067227 */ /* 0x000fe200078e00ff */
[----:B------:R-:W-:-:S03]  /*12e0*/  @P0 SHF.R.U32.HI R16, RZ, R3, R18 ;  /* 0x00000003ff100219 */ /* 0x000fc60000011612 */
[----:B------:R-:W-:Y:S01]  /*12f0*/  IMAD R7, R4, R7, R20 ;  /* 0x0000000704077224 */ /* 0x000fe200078e0214 */
[----:B------:R-:W-:Y:S01]  /*1300*/  @P0 SHF.R.U32.HI R13, RZ, R3, R6 ;  /* 0x00000003ff0d0219 */ /* 0x000fe20000011606 */
[----:B------:R-:W-:-:S04]  /*1310*/  IMAD R16, R16, R9, RZ ;  /* 0x0000000910107224 */ /* 0x000fc800078e02ff */
[----:B------:R-:W-:Y:S01]  /*1320*/  IMAD R6, R13, R9, RZ ;  /* 0x000000090d067224 */ /* 0x000fe200078e02ff */
[----:B------:R-:W-:-:S04]  /*1330*/  ISETP.GE.AND P1, PT, R5, R16, PT ;  /* 0x000000100500720c */ /* 0x000fc80003f26270 */
[----:B------:R-:W-:Y:S01]  /*1340*/  ISETP.GE.OR P1, PT, R21, R6, P1 ;  /* 0x000000061500720c */ /* 0x000fe20000f26670 */
[----:B------:R-:W-:-:S05]  /*1350*/  IMAD.HI.U32 R6, R5, R2, RZ ;  /* 0x0000000205067227 */ /* 0x000fca00078e00ff */
[----:B------:R-:W-:-:S04]  /*1360*/  SHF.R.U32.HI R6, RZ, R3, R6 ;  /* 0x00000003ff067219 */ /* 0x000fc80000011606 */
[----:B------:R-:W-:-:S03]  /*1370*/  SEL R6, R5, R6, !P0 ;  /* 0x0000000605067207 */ /* 0x000fc60004000000 */
[----:B------:R-:W-:Y:S01]  /*1380*/  @!P1 IMAD.HI.U32 R12, R21, R2, RZ ;  /* 0x00000002150c9227 */ /* 0x000fe200078e00ff */
[----:B------:R-:W-:-:S04]  /*1390*/  IADD3 R2, PT, PT, -R6, RZ, RZ ;  /* 0x000000ff06027210 */ /* 0x000fc80007ffe1ff */
[----:B------:R-:W-:Y:S01]  /*13a0*/  @!P1 SHF.R.U32.HI R12, RZ, R3, R12 ;  /* 0x00000003ff0c9219 */ /* 0x000fe2000001160c */
[----:B------:R-:W-:-:S03]  /*13b0*/  IMAD R2, R9, R2, R5 ;  /* 0x0000000209027224 */ /* 0x000fc600078e0205 */
[----:B------:R-:W-:-:S05]  /*13c0*/  @!P1 SEL R3, R21, R12, !P0 ;  /* 0x0000000c15039207 */ /* 0x000fca0004000000 */
[--C-:B------:R-:W-:Y:S02]  /*13d0*/  @!P1 IMAD.IADD R6, R6, 0x1, -R3.reuse ;  /* 0x0000000106069824 */ /* 0x100fe400078e0a03 */
[----:B------:R-:W-:Y:S01]  /*13e0*/  @!P1 IMAD R3, R2, R13, R3 ;  /* 0x0000000d02039224 */ /* 0x000fe200078e0203 */
[----:B------:R-:W-:Y:S01]  /*13f0*/  IADD3 R2, PT, PT, -R21, RZ, RZ ;  /* 0x000000ff15027210 */ /* 0x000fe20007ffe1ff */
[----:B------:R-:W-:Y:S02]  /*1400*/  @!P1 IMAD R5, R6, R9, R21 ;  /* 0x0000000906059224 */ /* 0x000fe400078e0215 */
[----:B------:R-:W-:Y:S02]  /*1410*/  @!P1 IMAD.MOV.U32 R21, RZ, RZ, R3 ;  /* 0x000000ffff159224 */ /* 0x000fe400078e0003 */
[----:B------:R-:W-:Y:S02]  /*1420*/  IMAD R2, R14, R2, R11 ;  /* 0x000000020e027224 */ /* 0x000fe400078e020b */
[----:B------:R-:W-:-:S02]  /*1430*/  IMAD R20, R5, R4, R7 ;  /* 0x0000000405147224 */ /* 0x000fc400078e0207 */
[----:B------:R-:W-:Y:S02]  /*1440*/  IMAD R21, R21, R14, R2 ;  /* 0x0000000e15157224 */ /* 0x000fe400078e0202 */
.L_x_18:
[----:B------:R-:W-:Y:S05]  /*1450*/  BRA.U UP3, `(.L_x_19) ;  /* 0x0000000103407547 */ /* 0x000fea000b800000 */
[----:B------:R-:W1:Y:S08]  /*1460*/  LDC.64 R4, c[0x0][0xb10] ;  /* 0x0002c400ff047b82 */ /* 0x000e700000000a00 */
[----:B------:R-:W2:Y:S08]  /*1470*/  LDC.64 R2, c[0x0][0xb18] ;  /* 0x0002c600ff027b82 */ /* 0x000eb00000000a00 */
[----:B------:R-:W3:Y:S08]  /*1480*/  LDC R6, c[0x0][0xb20] ;  /* 0x0002c800ff067b82 */ /* 0x000ef00000000800 */
[----:B------:R-:W4:Y:S01]  /*1490*/  LDC R12, c[0x0][0xb0c] ;  /* 0x0002c300ff0c7b82 */ /* 0x000f220000000800 */
[----:B-1----:R-:W-:-:S05]  /*14a0*/  IMAD.HI.U32 R4, R21, R4, RZ ;  /* 0x0000000415047227 */ /* 0x002fca00078e00ff */
[----:B------:R-:W-:Y:S01]  /*14b0*/  SHF.R.U32.HI R4, RZ, R5, R4 ;  /* 0x00000005ff047219 */ /* 0x000fe20000011604 */
[----:B--2---:R-:W-:Y:S01]  /*14c0*/  IMAD.HI.U32 R3, R20, R3, RZ ;  /* 0x0000000314037227 */ /* 0x004fe200078e00ff */
[----:B------:R-:W-:-:S04]  /*14d0*/  ISETP.NE.AND P0, PT, R2, 0x1, PT ;  /* 0x000000010200780c */ /* 0x000fc80003f05270 */
[----:B---3--:R-:W-:-:S04]  /*14e0*/  SHF.R.U32.HI R3, RZ, R6, R3 ;  /* 0x00000006ff037219 */ /* 0x008fc80000011603 */
[----:B------:R-:W-:Y:S02]  /*14f0*/  SEL R3, R20, R3, !P0 ;  /* 0x0000000314037207 */ /* 0x000fe40004000000 */
[----:B----4-:R-:W-:-:S04]  /*1500*/  ISETP.NE.AND P1, PT, R12, 0x1, PT ;  /* 0x000000010c00780c */ /* 0x010fc80003f25270 */
[----:B------:R-:W-:-:S05]  /*1510*/  SEL R6, R21, R4, !P1 ;  /* 0x0000000415067207 */ /* 0x000fca0004800000 */
[----:B------:R-:W-:Y:S02]  /*1520*/  IMAD.IADD R4, R3, 0x1, -R6 ;  /* 0x0000000103047824 */ /* 0x000fe400078e0a06 */
[----:B------:R-:W-:Y:S02]  /*1530*/  IMAD.IADD R3, R6, 0x1, -R3 ;  /* 0x0000000106037824 */ /* 0x000fe400078e0a03 */
[----:B------:R-:W-:Y:S02]  /*1540*/  IMAD R21, R4, R12, R21 ;  /* 0x0000000c04157224 */ /* 0x000fe400078e0215 */
[----:B------:R-:W-:Y:S02]  /*1550*/  IMAD R20, R3, R2, R20 ;  /* 0x0000000203147224 */ /* 0x000fe400078e0214 */
.L_x_19:
[----:B------:R-:W-:Y:S05]  /*1560*/  BRA.U !UP1, `(.L_x_20) ;  /* 0x00000001090c7547 */ /* 0x000fea000b800000 */
[----:B------:R-:W-:Y:S01]  /*1570*/  UCGABAR_WAIT ;  /* 0x0000000000007dc7 */ /* 0x000fe20008000000 */
[----:B------:R-:W-:Y:S01]  /*1580*/  CCTL.IVALL ;  /* 0x00000000ff00798f */ /* 0x000fe20002000000 */
[----:B------:R-:W-:Y:S05]  /*1590*/  BRA `(.L_x_21) ;  /* 0x0000000000047947 */ /* 0x000fea0003800000 */
.L_x_20:
[----:B------:R-:W-:Y:S06]  /*15a0*/  BAR.SYNC.DEFER_BLOCKING 0x0 ;  /* 0x0000000000007b1d */ /* 0x000fec0000010000 */
.L_x_21:
[----:B------:R-:W-:Y:S05]  /*15b0*/  BRA.U UP2, `(.L_x_22) ;  /* 0x0000001502447547 */ /* 0x000fea000b800000 */
[----:B------:R-:W1:Y:S01]  /*15c0*/  LDCU UR15, c[0x0][0x38c] ;  /* 0x00007180ff0f77ac */ /* 0x000e620008000800 */
[----:B------:R-:W2:Y:S01]  /*15d0*/  LDC R9, c[0x0][0x370] ;  /* 0x0000dc00ff097b82 */ /* 0x000ea20000000800 */
[C---:B------:R-:W-:Y:S01]  /*15e0*/  IMAD.SHL.U32 R17, R11.reuse, 0x40, RZ ;  /* 0x000000400b117824 */ /* 0x040fe200078e00ff */
[----:B------:R-:W-:Y:S01]  /*15f0*/  PLOP3.LUT P1, PT, PT, PT, UP5, 0x80, 0x8 ;  /* 0x000000000008781c */ /* 0x000fe20003f2f058 */
[----:B------:R-:W-:Y:S01]  /*1600*/  UISETP.NE.AND UP1, UPT, UR10, URZ, UPT ;  /* 0x000000ff0a00728c */ /* 0x000fe2000bf25270 */
[----:B------:R-:W-:Y:S01]  /*1610*/  ISETP.NE.AND P4, PT, R10, RZ, P5 ;  /* 0x000000ff0a00720c */ /* 0x000fe20002f85270 */
[----:B------:R-:W-:Y:S01]  /*1620*/  IMAD.SHL.U32 R16, R11, 0x80, RZ ;  /* 0x000000800b107824 */ /* 0x000fe200078e00ff */
[----:B------:R-:W-:Y:S01]  /*1630*/  PLOP3.LUT P1, PT, P1, PT, PT, 0x8, 0x80 ;  /* 0x000000000080781c */ /* 0x000fe20000f2e170 */
[----:B------:R-:W-:Y:S01]  /*1640*/  IMAD.MOV.U32 R15, RZ, RZ, 0x1 ;  /* 0x00000001ff0f7424 */ /* 0x000fe200078e00ff */
[----:B------:R-:W3:Y:S01]  /*1650*/  LDC R0, c[0x0][0x374] ;  /* 0x0000dd00ff007b82 */ /* 0x000ee20000000800 */
[----:B------:R-:W-:Y:S01]  /*1660*/  IMAD.MOV.U32 R14, RZ, RZ, RZ ;  /* 0x000000ffff0e7224 */ /* 0x000fe200078e00ff */
[----:B------:R-:W-:Y:S01]  /*1670*/  CS2R R12, SRZ ;  /* 0x00000000000c7805 */ /* 0x000fe2000001ff00 */
[----:B------:R-:W-:Y:S01]  /*1680*/  IMAD.MOV.U32 R10, RZ, RZ, 0x1 ;  /* 0x00000001ff0a7424 */ /* 0x000fe200078e00ff */
[----:B------:R-:W-:Y:S01]  /*1690*/  LOP3.LUT R17, R17, 0x40, RZ, 0xc0, !PT ;  /* 0x0000004011117812 */ /* 0x000fe200078ec0ff */
[----:B------:R-:W4:Y:S01]  /*16a0*/  LDCU.64 UR24, c[0x0][0x348] ;  /* 0x00006900ff1877ac */ /* 0x000f220008000a00 */
[----:B-1----:R-:W-:-:S02]  /*16b0*/  UIADD3 UR4, UPT, UPT, UR15, 0x7f, URZ ;  /* 0x0000007f0f047890 */ /* 0x002fc4000fffe0ff */
[----:B------:R-:W-:Y:S02]  /*16c0*/  USEL UR7, UR7, 0x2, UP1 ;  /* 0x0000000207077887 */ /* 0x000fe40008800000 */
[----:B------:R-:W-:Y:S01]  /*16d0*/  USHF.R.S32.HI UR22, URZ, 0x1f, UR4 ;  /* 0x0000001fff167899 */ /* 0x000fe20008011404 */
[----:B------:R-:W-:-:S03]  /*16e0*/  UMOV UR13, URZ ;  /* 0x000000ff000d7c82 */ /* 0x000fc60008000000 */
[----:B------:R-:W-:Y:S02]  /*16f0*/  ULEA.HI UR22, UR22, UR4, URZ, 0x7 ;  /* 0x0000000416167291 */ /* 0x000fe4000f8f38ff */
[----:B------:R-:W-:Y:S02]  /*1700*/  UIADD3 UR4, UPT, UPT, UR15, -0x1, URZ ;  /* 0xffffffff0f047890 */ /* 0x000fe4000fffe0ff */
[----:B------:R-:W-:Y:S02]  /*1710*/  USHF.R.S32.HI UR22, URZ, 0x7, UR22 ;  /* 0x00000007ff167899 */ /* 0x000fe40008011416 */
[----:B------:R-:W-:Y:S02]  /*1720*/  UISETP.GE.U32.AND UP2, UPT, UR4, -0xff, UPT ;  /* 0xffffff010400788c */ /* 0x000fe4000bf46070 */
[----:B------:R-:W-:Y:S02]  /*1730*/  UISETP.LT.U32.AND UP0, UPT, UR22, 0x8, UPT ;  /* 0x000000081600788c */ /* 0x000fe4000bf01070 */
[----:B------:R-:W-:-:S02]  /*1740*/  UIADD3 UR15, UPT, UPT, UR15, 0xfe, URZ ;  /* 0x000000fe0f0f7890 */ /* 0x000fc4000fffe0ff */
[----:B------:R-:W-:-:S04]  /*1750*/  USEL UR21, UR22, 0x8, UP0 ;  /* 0x0000000816157887 */ /* 0x000fc80008000000 */
[----:B------:R-:W-:Y:S02]  /*1760*/  UIADD3 UR6, UPT, UPT, UR21, -0x1, URZ ;  /* 0xffffffff15067890 */ /* 0x000fe4000fffe0ff */
[----:B------:R-:W-:Y:S02]  /*1770*/  @UP2 UIADD3 UR6, UPT, UPT, UR21, URZ, URZ ;  /* 0x000000ff15062290 */ /* 0x000fe4000fffe0ff */
[----:B------:R-:W-:Y:S02]  /*1780*/  UIADD3 UR14, UPT, UPT, UR22, -UR21, URZ ;  /* 0x80000015160e7290 */ /* 0x000fe4000fffe0ff */
[----:B------:R-:W-:Y:S02]  /*1790*/  UIADD3 UR5, UPT, UPT, UR6, 0x1, URZ ;  /* 0x0000000106057890 */ /* 0x000fe4000fffe0ff */
[----:B--2-4-:R-:W-:-:S12]  /*17a0*/  UIADD3 UR6, UPT, UPT, -UR6, URZ, URZ ;  /* 0x000000ff06067290 */ /* 0x014fd8000fffe1ff */
.L_x_42:
[----:B------:R-:W-:Y:S01]  /*17b0*/  UISETP.NE.AND UP0, UPT, UR37, URZ, UPT ;  /* 0x000000ff2500728c */ /* 0x000fe2000bf05270 */
[----:B------:R-:W1:Y:S08]  /*17c0*/  S2UR UR37, SR_CgaCtaId ;  /* 0x00000000002579c3 */ /* 0x000e700000008800 */
[----:B------:R-:W-:Y:S05]  /*17d0*/  BRA.U UP0, `(.L_x_23) ;  /* 0x0000000100347547 */ /* 0x000fea000b800000 */
[----:B------:R-:W2:Y:S01]  /*17e0*/  S2R R2, SR_CgaCtaId ;  /* 0x0000000000027919 */ /* 0x000ea20000008800 */
[----:B------:R-:W-:-:S04]  /*17f0*/  MOV R3, 0x400 ;  /* 0x0000040000037802 */ /* 0x000fc80000000f00 */
[----:B--2---:R-:W-:Y:S02]  /*1800*/  LEA R3, R2, R3, 0x18 ;  /* 0x0000000302037211 */ /* 0x004fe400078ec0ff */
[----:B------:R-:W-:-:S03]  /*1810*/  SHF.L.U32 R2, R10, 0x1f, RZ ;  /* 0x0000001f0a027819 */ /* 0x000fc600000006ff */
[----:B------:R-:W-:-:S04]  /*1820*/  IMAD R3, R12, 0x8, R3 ;  /* 0x000000080c037824 */ /* 0x000fc800078e0203 */
[----:B------:R-:W2:Y:S02]  /*1830*/  SYNCS.PHASECHK.TRANS64.TRYWAIT P0, [R3+URZ+0x120], R2 ;  /* 0x00012002030075a7 */ /* 0x000ea400080011ff */
[----:B--2---:R-:W-:Y:S05]  /*1840*/  @!P0 BRA `(.L_x_24) ;  /* 0x00000074000c8947 */ /* 0x004fea0003800000 */
.L_x_128:
[----:B------:R-:W-:Y:S01]  /*1850*/  VIADD R12, R12, 0x1 ;  /* 0x000000010c0c7836 */ /* 0x000fe20000000000 */
[----:B------:R2:W-:Y:S04]  /*1860*/  SYNCS.ARRIVE.TRANS64.A1T0 RZ, [R3+URZ+0x110], RZ ;  /* 0x000110ff03ff79a7 */ /* 0x0005e800081000ff */
[----:B------:R-:W-:-:S04]  /*1870*/  ISETP.NE.AND P0, PT, R12, 0x2, PT ;  /* 0x000000020c00780c */ /* 0x000fc80003f05270 */
[----:B------:R-:W-:Y:S02]  /*1880*/  SEL R12, R12, RZ, P0 ;  /* 0x000000ff0c0c7207 */ /* 0x000fe40000000000 */
[----:B--2---:R-:W-:-:S04]  /*1890*/  SEL R3, RZ, 0x1, P0 ;  /* 0x00000001ff037807 */ /* 0x004fc80000000000 */
[----:B------:R-:W-:-:S07]  /*18a0*/  LOP3.LUT R10, R10, R3, RZ, 0x3c, !PT ;  /* 0x000000030a0a7212 */ /* 0x000fce00078e3cff */
.L_x_23:
[----:B------:R-:W-:Y:S01]  /*18b0*/  UMOV UR4, 0x400 ;  /* 0x0000040000047882 */ /* 0x000fe20000000000 */
[----:B------:R-:W-:Y:S01]  /*18c0*/  LEA.HI R3, R21, R21, RZ, 0x1 ;  /* 0x0000001515037211 */ /* 0x000fe200078f08ff */
[----:B-1----:R-:W-:Y:S01]  /*18d0*/  ULEA UR4, UR37, UR4, 0x18 ;  /* 0x0000000425047291 */ /* 0x002fe2000f8ec0ff */
[----:B------:R-:W-:Y:S01]  /*18e0*/  SHF.L.U32 R2, R15, 0x1f, RZ ;  /* 0x0000001f0f027819 */ /* 0x000fe200000006ff */
[----:B------:R-:W-:Y:S01]  /*18f0*/  UISETP.GE.U32.AND UP0, UPT, UR15, 0xff, UPT ;  /* 0x000000ff0f00788c */ /* 0x000fe2000bf06070 */
[----:B------:R-:W-:Y:S01]  /*1900*/  R2UR UR35, R16 ;  /* 0x00000000102372ca */ /* 0x000fe200000e0000 */
[----:B------:R-:W-:Y:S01]  /*1910*/  ULEA UR8, UR13, UR4, 0x3 ;  /* 0x000000040d087291 */ /* 0x000fe2000f8e18ff */
[----:B------:R-:W-:Y:S01]  /*1920*/  IMAD.SHL.U32 R3, R3, 0x80, RZ ;  /* 0x0000008003037824 */ /* 0x000fe200078e00ff */
[----:B------:R-:W-:Y:S01]  /*1930*/  R2UR UR11, R17 ;  /* 0x00000000110b72ca */ /* 0x000fe200000e0000 */
[----:B------:R-:W-:-:S03]  /*1940*/  UMOV UR23, URZ ;  /* 0x000000ff00177c82 */ /* 0x000fc60008000000 */
[----:B------:R-:W-:-:S03]  /*1950*/  LOP3.LUT R3, R3, 0xffffff00, RZ, 0xc0, !PT ;  /* 0xffffff0003037812 */ /* 0x000fc600078ec0ff */
[----:B------:R1:W2:Y:S01]  /*1960*/  SYNCS.PHASECHK.TRANS64.TRYWAIT P0, [UR8+0x40], R2 ;  /* 0x00004002ff0075a7 */ /* 0x0002a20008001108 */
[----:B------:R-:W-:Y:S02]  /*1970*/  R2UR UR9, R3 ;  /* 0x00000000030972ca */ /* 0x000fe400000e0000 */
[----:B------:R-:W-:-:S11]  /*1980*/  R2UR UR8, R20 ;  /* 0x00000000140872ca */ /* 0x000fd600000e0000 */
[----:B------:R-:W-:Y:S02]  /*1990*/  ULOP3.LUT UR35, UR9, 0x80, UR35, 0xf8, !UPT ;  /* 0x0000008009237892 */ /* 0x000fe4000f8ef823 */
[----:B------:R-:W-:Y:S01]  /*19a0*/  ULEA UR11, UR8, UR11, 0x7 ;  /* 0x0000000b080b7291 */ /* 0x000fe2000f8e38ff */
[----:B------:R-:W-:Y:S11]  /*19b0*/  BRA.U !UP0, `(.L_x_25) ;  /* 0x0000000108c07547 */ /* 0x000ff6000b800000 */
[----:B------:R-:W-:Y:S01]  /*19c0*/  UMOV UR16, UR6 ;  /* 0x0000000600107c82 */ /* 0x000fe20008000000 */
[----:B------:R-:W-:Y:S01]  /*19d0*/  UMOV UR17, UR13 ;  /* 0x0000000d00117c82 */ /* 0x000fe20008000000 */
[----:B------:R-:W-:-:S05]  /*19e0*/  UMOV UR34, URZ ;  /* 0x000000ff00227c82 */ /* 0x000fca0008000000 */
.L_x_31:
[----:B------:R-:W-:Y:S01]  /*19f0*/  ULEA UR33, UR17, UR4, 0x3 ;  /* 0x0000000411217291 */ /* 0x000fe2000f8e18ff */
[----:B------:R-:W-:Y:S01]  /*1a00*/  @P5 MOV R3, 0xc000 ;  /* 0x0000c00000035802 */ /* 0x000fe20000000f00 */
[----:B-12-4-:R-:W-:Y:S10]  /*1a10*/  @P0 BRA `(.L_x_26) ;  /* 0x00000000000c0947 */ /* 0x016ff40003800000 */
[----:B------:R-:W-:-:S04]  /*1a20*/  SHF.L.U32 R5, R15, 0x1f, RZ ;  /* 0x0000001f0f057819 */ /* 0x000fc800000006ff */
[----:B------:R-:W2:Y:S02]  /*1a30*/  SYNCS.PHASECHK.TRANS64.TRYWAIT P0, [UR33+0x40], R5 ;  /* 0x00004005ff0075a7 */ /* 0x000ea40008001121 */
[----:B--2---:R-:W-:Y:S05]  /*1a40*/  @!P0 BRA `(.L_x_27) ;  /* 0x0000007000a08947 */ /* 0x004fea0003800000 */
.L_x_26:
[----:B------:R2:W-:Y:S01]  /*1a50*/  @P5 SYNCS.ARRIVE.TRANS64 RZ, [UR33], R3 ;  /* 0x00000003ffff59a7 */ /* 0x0005e20008000021 */
[----:B------:R-:W-:Y:S02]  /*1a60*/  ULOP3.LUT UR8, UR7, 0x2, URZ, 0xfc, !UPT ;  /* 0x0000000207087892 */ /* 0x000fe4000f8efcff */
[----:B------:R-:W-:Y:S02]  /*1a70*/  UIADD3 UR16, UPT, UPT, UR16, 0x1, URZ ;  /* 0x0000000110107890 */ /* 0x000fe4000fffe0ff */
[----:B------:R-:W-:Y:S02]  /*1a80*/  UISETP.NE.AND UP0, UPT, UR8, 0x2, UPT ;  /* 0x000000020800788c */ /* 0x000fe4000bf05270 */
[----:B------:R-:W-:-:S07]  /*1a90*/  UISETP.NE.AND UP2, UPT, UR16, 0x1, UPT ;  /* 0x000000011000788c */ /* 0x000fce000bf45270 */
[----:B------:R-:W-:Y:S05]  /*1aa0*/  BRA.U UP0, `(.L_x_28) ;  /* 0x0000000100047547 */ /* 0x000fea000b800000 */
[----:B------:R-:W-:Y:S05]  /*1ab0*/  BPT.TRAP 0x1 ;  /* 0x000000040000795c */ /* 0x000fea0000300000 */
.L_x_28:
[----:B------:R-:W-:Y:S04]  /*1ac0*/  BSSY.RECONVERGENT B0, `(.L_x_29) ;  /* 0x0000003000007945 */ /* 0x000fe80003800200 */
[----:B------:R-:W-:Y:S05]  /*1ad0*/  @!P4 BRA `(.L_x_30) ;  /* 0x000000000004c947 */ /* 0x000fea0003800000 */
[----:B------:R-:W-:Y:S05]  /*1ae0*/  BPT.TRAP 0x1 ;  /* 0x000000040000795c */ /* 0x000fea0000300000 */
.L_x_30:
[----:B------:R-:W-:Y:S05]  /*1af0*/  BSYNC.RECONVERGENT B0 ;  /* 0x0000000000007941 */ /* 0x000fea0003800200 */
.L_x_29:
[----:B------:R-:W-:Y:S02]  /*1b00*/  UIADD3 UR13, UPT, UPT, UR17, 0x1, URZ ;  /* 0x00000001110d7890 */ /* 0x000fe4000fffe0ff */
[----:B------:R-:W-:Y:S02]  /*1b10*/  ULEA UR32, UR17, UR4, 0xe ;  /* 0x0000000411207291 */ /* 0x000fe4000f8e70ff */
[----:B------:R-:W-:Y:S02]  /*1b20*/  UISETP.NE.AND UP0, UPT, UR13, 0x8, UPT ;  /* 0x000000080d00788c */ /* 0x000fe4000bf05270 */
[----:B------:R-:W-:Y:S02]  /*1b30*/  UIADD3 UR28, UP1, UPT, UR24, 0x80, URZ ;  /* 0x00000080181c7890 */ /* 0x000fe4000ff3e0ff */
[----:B------:R-:W-:Y:S02]  /*1b40*/  USEL UR9, URZ, 0x1, UP0 ;  /* 0x00000001ff097887 */ /* 0x000fe40008000000 */
[----:B------:R-:W-:-:S02]  /*1b50*/  USEL UR13, UR13, URZ, UP0 ;  /* 0x000000ff0d0d7287 */ /* 0x000fc40008000000 */
[----:B------:R-:W-:Y:S02]  /*1b60*/  UIADD3 UR26, UP0, UPT, UR24, 0x180, URZ ;  /* 0x00000180181a7890 */ /* 0x000fe4000ff1e0ff */
[----:B------:R-:W-:Y:S01]  /*1b70*/  ULEA UR8, UR13, UR4, 0x3 ;  /* 0x000000040d087291 */ /* 0x000fe2000f8e18ff */
[----:B------:R-:W-:Y:S01]  /*1b80*/  LOP3.LUT R15, R15, UR9, RZ, 0x3c, !PT ;  /* 0x000000090f0f7c12 */ /* 0x000fe2000f8e3cff */
[----:B------:R-:W-:Y:S02]  /*1b90*/  ULOP3.LUT UR33, UR33, 0xfefffff8, URZ, 0xc0, !UPT ;  /* 0xfefffff821217892 */ /* 0x000fe4000f8ec0ff */
[----:B------:R-:W-:Y:S01]  /*1ba0*/  UIADD3.X UR29, UPT, UPT, URZ, UR25, URZ, UP1, !UPT ;  /* 0x00000019ff1d7290 */ /* 0x000fe20008ffe4ff */
[----:B-1----:R-:W-:Y:S01]  /*1bb0*/  SHF.L.U32 R2, R15, 0x1f, RZ ;  /* 0x0000001f0f027819 */ /* 0x002fe200000006ff */
[----:B------:R-:W-:Y:S02]  /*1bc0*/  UIADD3 UR32, UPT, UPT, UR32, 0x8400, URZ ;  /* 0x0000840020207890 */ /* 0x000fe4000fffe0ff */
[----:B------:R-:W-:Y:S01]  /*1bd0*/  UIADD3.X UR27, UPT, UPT, URZ, UR25, URZ, UP0, !UPT ;  /* 0x00000019ff1b7290 */ /* 0x000fe200087fe4ff */
[----:B------:R4:W1:Y:S01]  /*1be0*/  SYNCS.PHASECHK.TRANS64.TRYWAIT P0, [UR8+0x40], R2 ;  /* 0x00004002ff0075a7 */ /* 0x0008620008001108 */
[----:B------:R-:W-:Y:S01]  /*1bf0*/  ULEA UR8, UR17, UR4, 0xd ;  /* 0x0000000411087291 */ /* 0x000fe2000f8e68ff */
[----:B------:R-:W-:Y:S01]  /*1c00*/  UMOV UR18, 0x0 ;  /* 0x0000000000127882 */ /* 0x000fe20000000000 */
[----:B------:R-:W-:-:S02]  /*1c10*/  UMOV UR19, 0x10000000 ;  /* 0x1000000000137882 */ /* 0x000fc40000000000 */
[----:B------:R-:W-:Y:S01]  /*1c20*/  UIADD3 UR8, UPT, UPT, UR8, 0x28400, URZ ;  /* 0x0002840008087890 */ /* 0x000fe2000fffe0ff */
[----:B------:R2:W-:Y:S01]  /*1c30*/  UTMALDG.3D.2CTA [UR32], [UR28], desc[UR18] ;  /* 0x000012201c0075b4 */ /* 0x0005e20008211000 */
[----:B------:R-:W-:Y:S01]  /*1c40*/  UMOV UR10, UR34 ;  /* 0x00000022000a7c82 */ /* 0x000fe20008000000 */
[----:B------:R-:W-:Y:S01]  /*1c50*/  UMOV UR12, UR36 ;  /* 0x00000024000c7c82 */ /* 0x000fe20008000000 */
[----:B------:R-:W-:Y:S01]  /*1c60*/  UMOV UR9, UR33 ;  /* 0x0000002100097c82 */ /* 0x000fe20008000000 */
[----:B------:R-:W-:Y:S01]  /*1c70*/  UMOV UR23, UR5 ;  /* 0x0000000500177c82 */ /* 0x000fe20008000000 */
[----:B------:R-:W-:-:S03]  /*1c80*/  UMOV UR17, UR13 ;  /* 0x0000000d00117c82 */ /* 0x000fc60008000000 */
[----:B------:R4:W-:Y:S01]  /*1c90*/  UTMALDG.3D.2CTA [UR8], [UR26], desc[UR18] ;  /* 0x000012081a0075b4 */ /* 0x0009e20008211000 */
[----:B--2---:R-:W-:Y:S01]  /*1ca0*/  UIADD3 UR34, UPT, UPT, UR34, 0x80, URZ ;  /* 0x0000008022227890 */ /* 0x004fe2000fffe0ff */
[----:B------:R-:W-:Y:S11]  /*1cb0*/  BRA.U UP2, `(.L_x_31) ;  /* 0xfffffffd024c7547 */ /* 0x000ff6000b83ffff */
.L_x_25:
[----:B----4-:R-:W-:Y:S01]  /*1cc0*/  ULEA UR8, UR13, UR4, 0x3 ;  /* 0x000000040d087291 */ /* 0x010fe2000f8e18ff */
[----:B-1----:R-:W-:Y:S01]  /*1cd0*/  SHF.L.U32 R2, R15, 0x1f, RZ ;  /* 0x0000001f0f027819 */ /* 0x002fe200000006ff */
[----:B------:R-:W-:Y:S01]  /*1ce0*/  @!P1 SYNCS.ARRIVE.TRANS64.A1T0 RZ, [UR4+0xa8], RZ ;  /* 0x0000a8ffffff99a7 */ /* 0x000fe20008100004 */
[----:B------:R-:W-:-:S06]  /*1cf0*/  UISETP.GT.AND UP0, UPT, UR22, UR21, UPT ;  /* 0x000000151600728c */ /* 0x000fcc000bf04270 */
[----:B--2---:R1:W2:Y:S03]  /*1d00*/  SYNCS.PHASECHK.TRANS64.TRYWAIT P0, [UR8+0x40], R2 ;  /* 0x00004002ff0075a7 */ /* 0x0042a60008001108 */
[----:B------:R-:W-:Y:S05]  /*1d10*/  BRA.U !UP0, `(.L_x_32) ;  /* 0x0000000108c07547 */ /* 0x000fea000b800000 */
[----:B------:R-:W-:Y:S01]  /*1d20*/  UIADD3 UR26, UPT, UPT, UR14, UR23, URZ ;  /* 0x000000170e1a7290 */ /* 0x000fe2000fffe0ff */
[----:B------:R-:W-:-:S11]  /*1d30*/  UMOV UR27, UR13 ;  /* 0x0000000d001b7c82 */ /* 0x000fd60008000000 */
.L_x_38:
[----:B------:R-:W-:Y:S01]  /*1d40*/  ULEA UR17, UR27, UR4, 0x3 ;  /* 0x000000041b117291 */ /* 0x000fe2000f8e18ff */
[----:B--2---:R-:W-:Y:S01]  /*1d50*/  @P5 MOV R3, 0xc000 ;  /* 0x0000c00000035802 */ /* 0x004fe20000000f00 */
[----:B-12---:R-:W-:Y:S10]  /*1d60*/  @P0 BRA `(.L_x_33) ;  /* 0x00000000000c0947 */ /* 0x006ff40003800000 */
[----:B------:R-:W-:-:S04]  /*1d70*/  SHF.L.U32 R5, R15, 0x1f, RZ ;  /* 0x0000001f0f057819 */ /* 0x000fc800000006ff */
[----:B------:R-:W2:Y:S02]  /*1d80*/  SYNCS.PHASECHK.TRANS64.TRYWAIT P0, [UR17+0x40], R5 ;  /* 0x00004005ff0075a7 */ /* 0x000ea40008001111 */
[----:B--2---:R-:W-:Y:S05]  /*1d90*/  @!P0 BRA `(.L_x_34) ;  /* 0x0000006c00e48947 */ /* 0x004fea0003800000 */
.L_x_33:
[----:B------:R2:W-:Y:S01]  /*1da0*/  @P5 SYNCS.ARRIVE.TRANS64 RZ, [UR17], R3 ;  /* 0x00000003ffff59a7 */ /* 0x0005e20008000011 */
[----:B------:R-:W-:-:S04]  /*1db0*/  ULOP3.LUT UR8, UR7, 0x2, URZ, 0xfc, !UPT ;  /* 0x0000000207087892 */ /* 0x000fc8000f8efcff */
[----:B------:R-:W-:-:S09]  /*1dc0*/  UISETP.NE.AND UP0, UPT, UR8, 0x2, UPT ;  /* 0x000000020800788c */ /* 0x000fd2000bf05270 */
[----:B------:R-:W-:Y:S05]  /*1dd0*/  BRA.U UP0, `(.L_x_35) ;  /* 0x0000000100047547 */ /* 0x000fea000b800000 */
[----:B------:R-:W-:Y:S05]  /*1de0*/  BPT.TRAP 0x1 ;  /* 0x000000040000795c */ /* 0x000fea0000300000 */
.L_x_35:
[----:B------:R-:W-:Y:S04]  /*1df0*/  BSSY.RECONVERGENT B0, `(.L_x_36) ;  /* 0x0000003000007945 */ /* 0x000fe80003800200 */
[----:B------:R-:W-:Y:S05]  /*1e00*/  @!P4 BRA `(.L_x_37) ;  /* 0x000000000004c947 */ /* 0x000fea0003800000 */
[----:B------:R-:W-:Y:S05]  /*1e10*/  BPT.TRAP 0x1 ;  /* 0x000000040000795c */ /* 0x000fea0000300000 */
.L_x_37:
[----:B------:R-:W-:Y:S05]  /*1e20*/  BSYNC.RECONVERGENT B0 ;  /* 0x0000000000007941 */ /* 0x000fea0003800200 */
.L_x_36:
        /* <DEDUP_REMOVED lines=9> */
[----:B------:R-:W-:Y:S02]  /*1ec0*/  USHF.L.U32 UR18, UR23, 0x7, URZ ;  /* 0x0000000717127899 */ /* 0x000fe400080006ff */
[----:B------:R-:W-:Y:S01]  /*1ed0*/  ULOP3.LUT UR17, UR17, 0xfefffff8, URZ, 0xc0, !UPT ;  /* 0xfefffff811117892 */ /* 0x000fe2000f8ec0ff */
[----:B-1----:R-:W-:Y:S01]  /*1ee0*/  SHF.L.U32 R2, R15, 0x1f, RZ ;  /* 0x0000001f0f027819 */ /* 0x002fe200000006ff */
[----:B------:R-:W-:Y:S02]  /*1ef0*/  UIADD3 UR16, UPT, UPT, UR16, 0x8400, URZ ;  /* 0x0000840010107890 */ /* 0x000fe4000fffe0ff */
[----:B------:R-:W-:Y:S01]  /*1f00*/  UIADD3.X UR33, UPT, UPT, URZ, UR25, URZ, UP1, !UPT ;  /* 0x00000019ff217290 */ /* 0x000fe20008ffe4ff */
[----:B------:R4:W1:Y:S01]  /*1f10*/  SYNCS.PHASECHK.TRANS64.TRYWAIT P0, [UR8+0x40], R2 ;  /* 0x00004002ff0075a7 */ /* 0x0008620008001108 */
[----:B------:R-:W-:-:S02]  /*1f20*/  ULEA UR8, UR27, UR4, 0xd ;  /* 0x000000041b087291 */ /* 0x000fc4000f8e68ff */
[----:B------:R-:W-:Y:S02]  /*1f30*/  UIADD3.X UR31, UPT, UPT, URZ, UR25, URZ, UP0, !UPT ;  /* 0x00000019ff1f7290 */ /* 0x000fe400087fe4ff */
[----:B------:R-:W-:Y:S01]  /*1f40*/  UIADD3 UR8, UPT, UPT, UR8, 0x28400, URZ ;  /* 0x0002840008087890 */ /* 0x000fe2000fffe0ff */
[----:B------:R-:W-:Y:S01]  /*1f50*/  UMOV UR28, 0x0 ;  /* 0x00000000001c7882 */ /* 0x000fe20000000000 */
[----:B------:R-:W-:Y:S01]  /*1f60*/  UMOV UR29, 0x10000000 ;  /* 0x10000000001d7882 */ /* 0x000fe20000000000 */
[----:B------:R-:W-:Y:S01]  /*1f70*/  UMOV UR19, UR35 ;  /* 0x0000002300137c82 */ /* 0x000fe20008000000 */
[----:B------:R-:W-:Y:S01]  /*1f80*/  UMOV UR20, UR36 ;  /* 0x0000002400147c82 */ /* 0x000fe20008000000 */
[----:B------:R-:W-:Y:S01]  /*1f90*/  UMOV UR12, UR36 ;  /* 0x00000024000c7c82 */ /* 0x000fe20008000000 */
[----:B------:R-:W-:Y:S01]  /*1fa0*/  UMOV UR9, UR17 ;  /* 0x0000001100097c82 */ /* 0x000fe20008000000 */
[----:B------:R-:W-:Y:S01]  /*1fb0*/  UMOV UR10, UR18 ;  /* 0x00000012000a7c82 */ /* 0x000fe20008000000 */
[----:B------:R4:W-:Y:S01]  /*1fc0*/  UTMALDG.3D.2CTA [UR16], [UR32], desc[UR28] ;  /* 0x00001c10200075b4 */ /* 0x0009e20008211000 */
[----:B------:R-:W-:Y:S01]  /*1fd0*/  UIADD3 UR23, UPT, UPT, UR23, 0x1, URZ ;  /* 0x0000000117177890 */ /* 0x000fe2000fffe0ff */
[----:B------:R-:W-:-:S03]  /*1fe0*/  UMOV UR27, UR13 ;  /* 0x0000000d001b7c82 */ /* 0x000fc60008000000 */
[----:B------:R-:W-:Y:S01]  /*1ff0*/  UISETP.NE.AND UP0, UPT, UR23, UR26, UPT ;  /* 0x0000001a1700728c */ /* 0x000fe2000bf05270 */
[----:B------:R4:W-:Y:S08]  /*2000*/  UTMALDG.3D.2CTA [UR8], [UR30], desc[UR28] ;  /* 0x00001c081e0075b4 */ /* 0x0009f00008211000 */
[----:B----4-:R-:W-:Y:S05]  /*2010*/  BRA.U UP0, `(.L_x_38) ;  /* 0xfffffffd00487547 */ /* 0x010fea000b83ffff */
.L_x_32:
[C---:B-1----:R-:W-:Y:S01]  /*2020*/  LEA R2, R14.reuse, UR4, 0x3 ;  /* 0x000000040e027c11 */ /* 0x042fe2000f8e18ff */
[----:B------:R-:W-:Y:S01]  /*2030*/  NOP ;  /* 0x0000000000007918 */ /* 0x000fe20000000000 */
[----:B--2---:R-:W-:Y:S02]  /*2040*/  SHF.L.U32 R3, R13, 0x1f, RZ ;  /* 0x0000001f0d037819 */ /* 0x004fe400000006ff */
[----:B------:R-:W-:Y:S02]  /*2050*/  LEA R4, R14, UR4, 0x4 ;  /* 0x000000040e047c11 */ /* 0x000fe4000f8e20ff */
[----:B------:R-:W1:Y:S02]  /*2060*/  SYNCS.PHASECHK.TRANS64.TRYWAIT P0, [R2+URZ+0xb0], R3 ;  /* 0x0000b003020075a7 */ /* 0x000e6400080011ff */
[----:B-1----:R-:W-:Y:S05]  /*2070*/  @!P0 BRA `(.L_x_39) ;  /* 0x0000006c00448947 */ /* 0x002fea0003800000 */
.L_x_131:
[----:B------:R-:W2:Y:S01]  /*2080*/  LDS.128 R4, [R4+0x140] ;  /* 0x0001400004047984 */ /* 0x000ea20000000c00 */
[----:B------:R-:W-:Y:S01]  /*2090*/  ISETP.GE.AND P0, PT, R72, 0x1, PT ;  /* 0x000000014800780c */ /* 0x000fe20003f06270 */
[----:B-1----:R-:W-:Y:S01]  /*20a0*/  VIADD R2, R2, 0xc0 ;  /* 0x000000c002027836 */ /* 0x002fe20000000000 */
[----:B------:R-:W-:Y:S01]  /*20b0*/  @!PT LDS RZ, [RZ] ;  /* 0x00000000fffff984 */ /* 0x000fe20000000800 */
[----:B------:R-:W-:Y:S01]  /*20c0*/  @!PT LDS RZ, [RZ] ;  /* 0x00000000fffff984 */ /* 0x000fe20000000800 */
[----:B------:R-:W-:Y:S01]  /*20d0*/  @!PT LDS RZ, [RZ] ;  /* 0x00000000fffff984 */ /* 0x000fe20000000800 */
[----:B------:R-:W-:Y:S01]  /*20e0*/  @!PT LDS RZ, [RZ] ;  /* 0x00000000fffff984 */ /* 0x000fe20000000800 */
[----:B------:R1:W-:Y:S06]  /*20f0*/  MEMBAR.ALL.CTA ;  /* 0x0000000000007992 */ /* 0x0003ec0000008000 */
[----:B-1----:R-:W1:Y:S01]  /*2100*/  FENCE.VIEW.ASYNC.S ;  /* 0x00000000000073c6 */ /* 0x002e620000000000 */
[----:B------:R-:W-:-:S04]  /*2110*/  PRMT R2, RZ, 0x654, R2 ;  /* 0x00000654ff027816 */ /* 0x000fc80000000002 */
[----:B-1----:R1:W-:Y:S01]  /*2120*/  SYNCS.ARRIVE.TRANS64.RED.A1T0 RZ, [R2+URZ], RZ ;  /* 0x000000ff02ff79a7 */ /* 0x0023e200081004ff */
[----:B--2---:R-:W-:-:S13]  /*2130*/  LOP3.LUT P2, RZ, R6, 0x1, RZ, 0xc0, !PT ;  /* 0x0000000106ff7812 */ /* 0x004fda000784c0ff */
[----:B------:R-:W-:Y:S01]  /*2140*/  @P2 SHF.R.U32.HI R3, RZ, 0x10, R5 ;  /* 0x00000010ff032819 */ /* 0x000fe20000011605 */
[----:B------:R-:W-:Y:S01]  /*2150*/  VOTEU.ANY UP0, P2 ;  /* 0x0000000000ff7886 */ /* 0x000fe20001000100 */
[----:B------:R-:W-:Y:S02]  /*2160*/  @P2 MOV R11, R4 ;  /* 0x00000004000b2202 */ /* 0x000fe40000000f00 */
[----:B------:R-:W-:Y:S02]  /*2170*/  @P2 R2UR.BROADCAST UR8, R3 ;  /* 0x00000000030822ca */ /* 0x000fe400008e0000 */
[----:B------:R-:W-:-:S11]  /*2180*/  @P2 LOP3.LUT R8, R5, 0xffff, RZ, 0xc0, !PT ;  /* 0x0000ffff05082812 */ /* 0x000fd600078ec0ff */
[----:B------:R-:W-:Y:S01]  /*2190*/  @UP0 UMOV UR36, UR8 ;  /* 0x0000000800240c82 */ /* 0x000fe20008000000 */
[----:B-1----:R-:W-:Y:S05]  /*21a0*/  @!P0 BRA `(.L_x_40) ;  /* 0x0000000000b88947 */ /* 0x002fea0003800000 */
[----:B------:R-:W3:Y:S01]  /*21b0*/  LDC.64 R4, c[0x0][0xb18] ;  /* 0x0002c600ff047b82 */ /* 0x000ee20000000a00 */
[----:B------:R-:W-:-:S07]  /*21c0*/  ISETP.NE.AND P3, PT, R72, 0x1, PT ;  /* 0x000000014800780c */ /* 0x000fce0003f65270 */
[----:B------:R-:W1:Y:S08]  /*21d0*/  LDC.64 R6, c[0x0][0xb10] ;  /* 0x0002c400ff067b82 */ /* 0x000e700000000a00 */
[----:B------:R-:W2:Y:S08]  /*21e0*/  LDC R18, c[0x0][0xb20] ;  /* 0x0002c800ff127b82 */ /* 0x000eb00000000800 */
[----:B------:R-:W4:Y:S01]  /*21f0*/  LDC R20, c[0x0][0xb0c] ;  /* 0x0002c300ff147b82 */ /* 0x000f220000000800 */
[----:B---3--:R-:W-:Y:S01]  /*2200*/  IMAD.HI.U32 R19, R0, R5, RZ ;  /* 0x0000000500137227 */ /* 0x008fe200078e00ff */
[----:B------:R-:W-:-:S03]  /*2210*/  ISETP.NE.AND P0, PT, R4, 0x1, PT ;  /* 0x000000010400780c */ /* 0x000fc60003f05270 */
[----:B------:R-:W-:-:S03]  /*2220*/  IMAD.HI.U32 R5, R8, R5, RZ ;  /* 0x0000000508057227 */ /* 0x000fc600078e00ff */
[----:B------:R-:W3:Y:S01]  /*2230*/  LDC.64 R2, c[0x0][0xb28] ;  /* 0x0002ca00ff027b82 */ /* 0x000ee20000000a00 */
[----:B-1----:R-:W-:-:S04]  /*2240*/  IMAD.HI.U32 R22, R9, R6, RZ ;  /* 0x0000000609167227 */ /* 0x002fc800078e00ff */
[----:B------:R-:W-:Y:S01]  /*2250*/  IMAD.HI.U32 R24, R11, R6, RZ ;  /* 0x000000060b187227 */ /* 0x000fe200078e00ff */
[----:B------:R-:W-:Y:S02]  /*2260*/  SHF.R.U32.HI R22, RZ, R7, R22 ;  /* 0x00000007ff167219 */ /* 0x000fe40000011616 */
[-C--:B--2---:R-:W-:Y:S02]  /*2270*/  SHF.R.U32.HI R19, RZ, R18.reuse, R19 ;  /* 0x00000012ff137219 */ /* 0x084fe40000011613 */
[----:B------:R-:W-:Y:S02]  /*2280*/  SHF.R.U32.HI R5, RZ, R18, R5 ;  /* 0x00000012ff057219 */ /* 0x000fe40000011605 */
[----:B------:R-:W-:Y:S02]  /*2290*/  SEL R19, R0, R19, !P0 ;  /* 0x0000001300137207 */ /* 0x000fe40004000000 */
[----:B------:R-:W-:Y:S02]  /*22a0*/  SHF.R.U32.HI R24, RZ, R7, R24 ;  /* 0x00000007ff187219 */ /* 0x000fe40000011618 */
[----:B----4-:R-:W-:-:S02]  /*22b0*/  ISETP.NE.AND P1, PT, R20, 0x1, PT ;  /* 0x000000011400780c */ /* 0x010fc40003f25270 */
[----:B------:R-:W-:Y:S02]  /*22c0*/  SEL R5, R8, R5, !P0 ;  /* 0x0000000508057207 */ /* 0x000fe40004000000 */
[----:B------:R-:W-:Y:S02]  /*22d0*/  SEL R21, R9, R22, !P1 ;  /* 0x0000001609157207 */ /* 0x000fe40004800000 */
[----:B------:R-:W-:Y:S01]  /*22e0*/  SEL R7, R11, R24, !P1 ;  /* 0x000000180b077207 */ /* 0x000fe20004800000 */
[----:B---3--:R-:W-:-:S04]  /*22f0*/  IMAD.HI.U32 R22, R19, R2, RZ ;  /* 0x0000000213167227 */ /* 0x008fc800078e00ff */
[----:B------:R-:W-:Y:S01]  /*2300*/  IMAD.HI.U32 R6, R21, R2, RZ ;  /* 0x0000000215067227 */ /* 0x000fe200078e00ff */
[----:B------:R-:W-:-:S04]  /*2310*/  @P3 SHF.R.U32.HI R19, RZ, R3, R22 ;  /* 0x00000003ff133219 */ /* 0x000fc80000011616 */
[----:B------:R-:W-:Y:S01]  /*2320*/  @P3 SHF.R.U32.HI R21, RZ, R3, R6 ;  /* 0x00000003ff153219 */ /* 0x000fe20000011606 */
[----:B------:R-:W-:-:S04]  /*2330*/  IMAD R19, R72, R19, RZ ;  /* 0x0000001348137224 */ /* 0x000fc800078e02ff */
[----:B------:R-:W-:Y:S01]  /*2340*/  IMAD R6, R72, R21, RZ ;  /* 0x0000001548067224 */ /* 0x000fe200078e02ff */
[C---:B------:R-:W-:Y:S02]  /*2350*/  ISETP.GE.AND P0, PT, R5.reuse, R19, PT ;  /* 0x000000130500720c */ /* 0x040fe40003f06270 */
[----:B------:R-:W-:Y:S02]  /*2360*/  IADD3 R19, PT, PT, -R5, RZ, RZ ;  /* 0x000000ff05137210 */ /* 0x000fe40007ffe1ff */
[----:B------:R-:W-:Y:S01]  /*2370*/  ISETP.GE.OR P0, PT, R7, R6, P0 ;  /* 0x000000060700720c */ /* 0x000fe20000706670 */
[----:B------:R-:W-:-:S04]  /*2380*/  IMAD.HI.U32 R6, R5, R2, RZ ;  /* 0x0000000205067227 */ /* 0x000fc800078e00ff */
[----:B------:R-:W-:Y:S01]  /*2390*/  IMAD R8, R4, R19, R8 ;  /* 0x0000001304087224 */ /* 0x000fe200078e0208 */
[----:B------:R-:W-:-:S04]  /*23a0*/  SHF.R.U32.HI R6, RZ, R3, R6 ;  /* 0x00000003ff067219 */ /* 0x000fc80000011606 */
[----:B------:R-:W-:-:S03]  /*23b0*/  SEL R6, R5, R6, !P3 ;  /* 0x0000000605067207 */ /* 0x000fc60005800000 */
[----:B------:R-:W-:-:S04]  /*23c0*/  @!P0 IMAD.HI.U32 R18, R7, R2, RZ ;  /* 0x0000000207128227 */ /* 0x000fc800078e00ff */
[----:B------:R-:W-:Y:S01]  /*23d0*/  IMAD.MOV R2, RZ, RZ, -R6 ;  /* 0x000000ffff027224 */ /* 0x000fe200078e0a06 */
[----:B------:R-:W-:-:S03]  /*23e0*/  @!P0 SHF.R.U32.HI R18, RZ, R3, R18 ;  /* 0x00000003ff128219 */ /* 0x000fc60000011612 */
[----:B------:R-:W-:Y:S01]  /*23f0*/  IMAD R2, R72, R2, R5 ;  /* 0x0000000248027224 */ /* 0x000fe200078e0205 */
        /* <DEDUP_REMOVED lines=9> */
.L_x_40:
[----:B------:R-:W1:Y:S02]  /*2490*/  LDCU UR8, c[0x0][0xb30] ;  /* 0x00016600ff0877ac */ /* 0x000e640008000800 */
[----:B-1----:R-:W-:-:S09]  /*24a0*/  UISETP.NE.AND UP0, UPT, UR8, 0x1, UPT ;  /* 0x000000010800788c */ /* 0x002fd2000bf05270 */
[----:B------:R-:W-:Y:S05]  /*24b0*/  BRA.U UP0, `(.L_x_41) ;  /* 0x0000000100407547 */ /* 0x000fea000b800000 */
[----:B------:R-:W1:Y:S08]  /*24c0*/  LDC.64 R4, c[0x0][0xb10] ;  /* 0x0002c400ff047b82 */ /* 0x000e700000000a00 */
[----:B------:R-:W2:Y:S08]  /*24d0*/  LDC.64 R2, c[0x0][0xb18] ;  /* 0x0002c600ff027b82 */ /* 0x000eb00000000a00 */
[----:B------:R-:W4:Y:S08]  /*24e0*/  LDC R6, c[0x0][0xb20] ;  /* 0x0002c800ff067b82 */ /* 0x000f300000000800 */
[----:B------:R-:W3:Y:S01]  /*24f0*/  LDC R18, c[0x0][0xb0c] ;  /* 0x0002c300ff127b82 */ /* 0x000ee20000000800 */
[----:B-1----:R-:W-:-:S05]  /*2500*/  IMAD.HI.U32 R4, R11, R4, RZ ;  /* 0x000000040b047227 */ /* 0x002fca00078e00ff */
[----:B------:R-:W-:Y:S01]  /*2510*/  SHF.R.U32.HI R4, RZ, R5, R4 ;  /* 0x00000005ff047219 */ /* 0x000fe20000011604 */
[----:B--2---:R-:W-:Y:S01]  /*2520*/  IMAD.HI.U32 R3, R8, R3, RZ ;  /* 0x0000000308037227 */ /* 0x004fe200078e00ff */
[----:B------:R-:W-:-:S04]  /*2530*/  ISETP.NE.AND P0, PT, R2, 0x1, PT ;  /* 0x000000010200780c */ /* 0x000fc80003f05270 */
[----:B----4-:R-:W-:-:S04]  /*2540*/  SHF.R.U32.HI R3, RZ, R6, R3 ;  /* 0x00000006ff037219 */ /* 0x010fc80000011603 */
[----:B------:R-:W-:Y:S02]  /*2550*/  SEL R3, R8, R3, !P0 ;  /* 0x0000000308037207 */ /* 0x000fe40004000000 */
[----:B---3--:R-:W-:-:S04]  /*2560*/  ISETP.NE.AND P1, PT, R18, 0x1, PT ;  /* 0x000000011200780c */ /* 0x008fc80003f25270 */
[----:B------:R-:W-:-:S05]  /*2570*/  SEL R4, R11, R4, !P1 ;  /* 0x000000040b047207 */ /* 0x000fca0004800000 */
[----:B------:R-:W-:Y:S02]  /*2580*/  IMAD.IADD R5, R3, 0x1, -R4 ;  /* 0x0000000103057824 */ /* 0x000fe400078e0a04 */
[----:B------:R-:W-:Y:S02]  /*2590*/  IMAD.IADD R3, R4, 0x1, -R3 ;  /* 0x0000000104037824 */ /* 0x000fe400078e0a03 */
[----:B------:R-:W-:Y:S02]  /*25a0*/  IMAD R11, R5, R18, R11 ;  /* 0x00000012050b7224 */ /* 0x000fe400078e020b */
[----:B------:R-:W-:-:S07]  /*25b0*/  IMAD R8, R3, R2, R8 ;  /* 0x0000000203087224 */ /* 0x000fce00078e0208 */
.L_x_41:
[----:B------:R-:W-:Y:S01]  /*25c0*/  VIADD R14, R14, 0x1 ;  /* 0x000000010e0e7836 */ /* 0x000fe20000000000 */
[----:B------:R-:W-:Y:S01]  /*25d0*/  PLOP3.LUT P1, PT, PT, PT, PT, 0x80, 0x8 ;  /* 0x000000000008781c */ /* 0x000fe20003f2f070 */
[----:B------:R-:W-:Y:S02]  /*25e0*/  IMAD.IADD R21, R11, 0x1, R170 ;  /* 0x000000010b157824 */ /* 0x000fe400078e02aa */
[----:B------:R-:W-:Y:S01]  /*25f0*/  IMAD.IADD R20, R8, 0x1, R147 ;  /* 0x0000000108147824 */ /* 0x000fe200078e0293 */
[----:B------:R-:W-:-:S04]  /*2600*/  ISETP.NE.AND P0, PT, R14, 0x2, PT ;  /* 0x000000020e00780c */ /* 0x000fc80003f05270 */
[----:B------:R-:W-:Y:S02]  /*2610*/  SEL R2, RZ, 0x1, P0 ;  /* 0x00000001ff027807 */ /* 0x000fe40000000000 */
[----:B------:R-:W-:Y:S02]  /*2620*/  SEL R14, R14, RZ, P0 ;  /* 0x000000ff0e0e7207 */ /* 0x000fe40000000000 */
[----:B------:R-:W-:Y:S01]  /*2630*/  LOP3.LUT R13, R13, R2, RZ, 0x3c, !PT ;  /* 0x000000020d0d7212 */ /* 0x000fe200078e3cff */
[----:B------:R-:W-:Y:S06]  /*2640*/  @P2 BRA `(.L_x_42) ;  /* 0xfffffff000582947 */ /* 0x000fec000383ffff */
[----:B------:R-:W-:Y:S01]  /*2650*/  UIADD3 UR4, UPT, UPT, UR4, 0x40, URZ ;  /* 0x0000004004047890 */ /* 0x000fe2000fffe0ff */
[----:B------:R-:W-:-:S03]  /*2660*/  SHF.L.U32 R3, R15, 0x1f, RZ ;  /* 0x0000001f0f037819 */ /* 0x000fc600000006ff */
[----:B------:R-:W-:-:S09]  /*2670*/  ULEA UR5, UR13, UR4, 0x3 ;  /* 0x000000040d057291 */ /* 0x000fd2000f8e18ff */
[----:B------:R-:W1:Y:S02]  /*2680*/  SYNCS.PHASECHK.TRANS64.TRYWAIT P0, [UR5], R3 ;  /* 0x00000003ff0075a7 */ /* 0x000e640008001105 */
[----:B-1----:R-:W-:Y:S05]  /*2690*/  @!P0 BRA `(.L_x_43) ;  /* 0x0000006400d08947 */ /* 0x002fea0003800000 */
.L_x_133:
[----:B------:R-:W-:-:S04]  /*26a0*/  UIADD3 UR6, UPT, UPT, UR13, 0x1, URZ ;  /* 0x000000010d067890 */ /* 0x000fc8000fffe0ff */
[----:B------:R-:W-:-:S04]  /*26b0*/  UISETP.NE.AND UP0, UPT, UR6, 0x8, UPT ;  /* 0x000000080600788c */ /* 0x000fc8000bf05270 */
[----:B------:R-:W-:Y:S02]  /*26c0*/  USEL UR7, URZ, 0x1, UP0 ;  /* 0x00000001ff077887 */ /* 0x000fe40008000000 */
[----:B------:R-:W-:-:S04]  /*26d0*/  USEL UR6, UR6, URZ, UP0 ;  /* 0x000000ff06067287 */ /* 0x000fc80008000000 */
[----:B------:R-:W-:Y:S01]  /*26e0*/  ULEA UR5, UR6, UR4, 0x3 ;  /* 0x0000000406057291 */ /* 0x000fe2000f8e18ff */
[----:B------:R-:W-:-:S04]  /*26f0*/  LOP3.LUT R2, R15, UR7, RZ, 0x3c, !PT ;  /* 0x000000070f027c12 */ /* 0x000fc8000f8e3cff */
[----:B-1----:R-:W-:-:S04]  /*2700*/  SHF.L.U32 R3, R2, 0x1f, RZ ;  /* 0x0000001f02037819 */ /* 0x002fc800000006ff */
[----:B------:R-:W1:Y:S02]  /*2710*/  SYNCS.PHASECHK.TRANS64.TRYWAIT P0, [UR5], R3 ;  /* 0x00000003ff0075a7 */ /* 0x000e640008001105 */
[----:B-1----:R-:W-:Y:S05]  /*2720*/  @!P0 BRA `(.L_x_44) ;  /* 0x0000006400c48947 */ /* 0x002fea0003800000 */
.L_x_135:
        /* <DEDUP_REMOVED lines=9> */
.L_x_137:
        /* <DEDUP_REMOVED lines=9> */
.L_x_139:
        /* <DEDUP_REMOVED lines=9> */
.L_x_141:
        /* <DEDUP_REMOVED lines=9> */
.L_x_143:
        /* <DEDUP_REMOVED lines=9> */
.L_x_145:
[----:B------:R-:W-:-:S04]  /*2a00*/  UIADD3 UR6, UPT, UPT, UR6, 0x1, URZ ;  /* 0x0000000106067890 */ /* 0x000fc8000fffe0ff */
[----:B------:R-:W-:-:S04]  /*2a10*/  UISETP.NE.AND UP0, UPT, UR6, 0x8, UPT ;  /* 0x000000080600788c */ /* 0x000fc8000bf05270 */
[----:B------:R-:W-:Y:S02]  /*2a20*/  USEL UR5, URZ, 0x1, UP0 ;  /* 0x00000001ff057887 */ /* 0x000fe40008000000 */
[----:B------:R-:W-:-:S04]  /*2a30*/  USEL UR6, UR6, URZ, UP0 ;  /* 0x000000ff06067287 */ /* 0x000fc80008000000 */
[----:B------:R-:W-:Y:S01]  /*2a40*/  ULEA UR6, UR6, UR4, 0x3 ;  /* 0x0000000406067291 */ /* 0x000fe2000f8e18ff */
[----:B-1----:R-:W-:-:S04]  /*2a50*/  LOP3.LUT R3, R2, UR5, RZ, 0x3c, !PT ;  /* 0x0000000502037c12 */ /* 0x002fc8000f8e3cff */
[----:B------:R-:W-:Y:S01]  /*2a60*/  SHF.L.U32 R3, R3, 0x1f, RZ ;  /* 0x0000001f03037819 */ /* 0x000fe200000006ff */
[----:B---3--:R-:W-:-:S07]  /*2a70*/  IMAD.U32 R0, RZ, RZ, UR6 ;  /* 0x00000006ff007e24 */ /* 0x008fce000f8e00ff */
.L_x_50:
[----:B-1----:R1:W2:Y:S02]  /*2a80*/  SYNCS.PHASECHK.TRANS64.TRYWAIT P0, [R0+URZ], R3 ;  /* 0x00000003000075a7 */ /* 0x0022a400080011ff */
[----:B--2---:R-:W-:Y:S05]  /*2a90*/  @!P0 NANOSLEEP.SYNCS 0x989680 ;  /* 0x009896800000895d */ /* 0x004fea0003900000 */
[----:B------:R-:W2:Y:S02]  /*2aa0*/  @!P0 SYNCS.PHASECHK.TRANS64 P0, [R0+URZ], R3 ;  /* 0x00000003000085a7 */ /* 0x000ea400080010ff */
[----:B--2---:R-:W-:Y:S05]  /*2ab0*/  @P0 EXIT ;  /* 0x000000000000094d */ /* 0x004fea0003800000 */
[----:B------:R-:W-:Y:S05]  /*2ac0*/  BRA `(.L_x_50) ;  /* 0xfffffffc00ec7947 */ /* 0x000fea000383ffff */
.L_x_22:
[----:B------:R-:W-:-:S04]  /*2ad0*/  UISETP.NE.AND UP1, UPT, UR37, URZ, UPT ;  /* 0x000000ff2500728c */ /* 0x000fc8000bf25270 */
[----:B------:R-:W-:-:S09]  /*2ae0*/  UISETP.NE.OR UP1, UPT, UR10, 0x1, UP1 ;  /* 0x000000010a00788c */ /* 0x000fd20008f25670 */
[----:B------:R-:W-:Y:S05]  /*2af0*/  BRA.U UP1, `(.L_x_51) ;  /* 0x00000005014c7547 */ /* 0x000fea000b800000 */
[----:B------:R-:W-:Y:S01]  /*2b00*/  HFMA2 R11, -RZ, RZ, 0, 0 ;  /* 0x00000000ff0b7431 */ /* 0x000fe200000001ff */
[----:B------:R-:W-:Y:S01]  /*2b10*/  ISETP.GE.U32.AND P2, PT, R10, 0x2, PT ;  /* 0x000000020a00780c */ /* 0x000fe20003f46070 */
[----:B------:R-:W-:Y:S01]  /*2b20*/  IMAD.MOV.U32 R12, RZ, RZ, 0x1 ;  /* 0x00000001ff0c7424 */ /* 0x000fe200078e00ff */
[----:B------:R-:W-:Y:S01]  /*2b30*/  CS2R R8, SRZ ;  /* 0x0000000000087805 */ /* 0x000fe2000001ff00 */
[----:B------:R-:W-:Y:S01]  /*2b40*/  IMAD.MOV.U32 R3, RZ, RZ, RZ ;  /* 0x000000ffff037224 */ /* 0x000fe200078e00ff */
[----:B------:R-:W-:Y:S01]  /*2b50*/  UMOV UR4, 0x400 ;  /* 0x0000040000047882 */ /* 0x000fe20000000000 */
[----:B------:R-:W-:Y:S01]  /*2b60*/  UMOV UR6, URZ ;  /* 0x000000ff00067c82 */ /* 0x000fe20008000000 */
[----:B------:R-:W-:-:S12]  /*2b70*/  ULEA UR37, UR37, UR4, 0x18 ;  /* 0x0000000425257291 */ /* 0x000fd8000f8ec0ff */
.L_x_55:
[----:B------:R-:W-:Y:S02]  /*2b80*/  LEA R0, R3, UR37, 0x3 ;  /* 0x0000002503007c11 */ /* 0x000fe4000f8e18ff */
[----:B------:R-:W-:-:S03]  /*2b90*/  SHF.L.U32 R5, R8, 0x1f, RZ ;  /* 0x0000001f08057819 */ /* 0x000fc600000006ff */
[----:B------:R-:W-:Y:S01]  /*2ba0*/  VIADD R4, R0, 0x120 ;  /* 0x0000012000047836 */ /* 0x000fe20000000000 */
[----:B------:R-:W1:Y:S02]  /*2bb0*/  SYNCS.PHASECHK.TRANS64.TRYWAIT P0, [R0+URZ+0x110], R5 ;  /* 0x00011005000075a7 */ /* 0x000e6400080011ff */
[----:B-1----:R-:W-:Y:S05]  /*2bc0*/  @!P0 BRA `(.L_x_52) ;  /* 0x00000064002c8947 */ /* 0x002fea0003800000 */
.L_x_146:
[----:B------:R-:W-:Y:S01]  /*2bd0*/  ULEA UR5, UR6, UR37, 0x3 ;  /* 0x0000002506057291 */ /* 0x000fe2000f8e18ff */
[----:B------:R-:W-:Y:S01]  /*2be0*/  PRMT R4, RZ, 0x654, R4 ;  /* 0x00000654ff047816 */ /* 0x000fe20000000004 */
[----:B-1----:R-:W-:Y:S01]  /*2bf0*/  @!P2 IMAD.MOV.U32 R5, RZ, RZ, 0x10 ;  /* 0x00000010ff05a424 */ /* 0x002fe200078e00ff */
[----:B------:R-:W-:Y:S01]  /*2c00*/  SHF.L.U32 R7, R12, 0x1f, RZ ;  /* 0x0000001f0c077819 */ /* 0x000fe200000006ff */
[----:B------:R-:W-:Y:S01]  /*2c10*/  UIADD3 UR4, UPT, UPT, UR5, 0xb0, URZ ;  /* 0x000000b005047890 */ /* 0x000fe2000fffe0ff */
[----:B------:R1:W-:Y:S05]  /*2c20*/  SYNCS.ARRIVE.TRANS64.RED.A1T0 RZ, [R4+URZ], RZ ;  /* 0x000000ff04ff79a7 */ /* 0x0003ea00081004ff */
[----:B------:R-:W-:Y:S01]  /*2c30*/  IMAD.U32 R13, RZ, RZ, UR4 ;  /* 0x00000004ff0d7e24 */ /* 0x000fe2000f8e00ff */
[----:B------:R-:W2:Y:S04]  /*2c40*/  SYNCS.PHASECHK.TRANS64.TRYWAIT P0, [UR5+0xc0], R7 ;  /* 0x0000c007ff0075a7 */ /* 0x000ea80008001105 */
[----:B------:R-:W-:Y:S01]  /*2c50*/  PRMT R13, R10, 0x654, R13 ;  /* 0x000006540a0d7816 */ /* 0x000fe2000000000d */
[----:B-12---:R-:W-:Y:S06]  /*2c60*/  @!P0 BRA `(.L_x_53) ;  /* 0x0000006400188947 */ /* 0x006fec0003800000 */
.L_x_148:
[----:B------:R-:W-:Y:S01]  /*2c70*/  ULEA UR4, UR6, UR37, 0x4 ;  /* 0x0000002506047291 */ /* 0x000fe2000f8e20ff */
[----:B------:R-:W-:Y:S01]  /*2c80*/  SEL R2, R13, R2, !P2 ;  /* 0x000000020d027207 */ /* 0x000fe20005000000 */
[----:B------:R-:W-:Y:S01]  /*2c90*/  UIADD3 UR5, UPT, UPT, UR5, 0xb0, URZ ;  /* 0x000000b005057890 */ /* 0x000fe2000fffe0ff */
[----:B-1----:R-:W-:Y:S01]  /*2ca0*/  LEA R0, R11, UR37, 0x3 ;  /* 0x000000250b007c11 */ /* 0x002fe2000f8e18ff */
[----:B------:R-:W-:Y:S01]  /*2cb0*/  UIADD3 UR4, UPT, UPT, UR4, 0x140, URZ ;  /* 0x0000014004047890 */ /* 0x000fe2000fffe0ff */
[----:B------:R1:W-:Y:S01]  /*2cc0*/  @!P2 SYNCS.ARRIVE.TRANS64.RED RZ, [R2+URZ], R5 ;  /* 0x0000000502ffa9a7 */ /* 0x0003e200080004ff */
[----:B------:R-:W-:Y:S01]  /*2cd0*/  UIADD3 UR6, UPT, UPT, UR6, 0x1, URZ ;  /* 0x0000000106067890 */ /* 0x000fe2000fffe0ff */
[----:B------:R-:W-:-:S03]  /*2ce0*/  VIADD R3, R3, 0x1 ;  /* 0x0000000103037836 */ /* 0x000fc60000000000 */
[----:B------:R-:W-:Y:S02]  /*2cf0*/  UISETP.NE.AND UP0, UPT, UR6, 0x2, UPT ;  /* 0x000000020600788c */ /* 0x000fe4000bf05270 */
[----:B------:R-:W-:Y:S01]  /*2d00*/  ISETP.NE.AND P0, PT, R3, 0x2, PT ;  /* 0x000000020300780c */ /* 0x000fe20003f05270 */
[----:B------:R-:W-:Y:S06]  /*2d10*/  UGETNEXTWORKID.BROADCAST [UR4], [UR5] ;  /* 0x00000000040073ca */ /* 0x000fec0008000100 */
[----:B------:R-:W-:Y:S02]  /*2d20*/  USEL UR4, URZ, 0x1, UP0 ;  /* 0x00000001ff047887 */ /* 0x000fe40008000000 */
[----:B------:R-:W-:-:S04]  /*2d30*/  USEL UR6, UR6, URZ, UP0 ;  /* 0x000000ff06067287 */ /* 0x000fc80008000000 */
[----:B------:R-:W-:Y:S02]  /*2d40*/  LOP3.LUT R12, R12, UR4, RZ, 0x3c, !PT ;  /* 0x000000040c0c7c12 */ /* 0x000fe4000f8e3cff */
[----:B-1----:R-:W-:-:S04]  /*2d50*/  SHF.L.U32 R5, R9, 0x1f, RZ ;  /* 0x0000001f09057819 */ /* 0x002fc800000006ff */
[----:B------:R-:W1:Y:S02]  /*2d60*/  SYNCS.PHASECHK.TRANS64.TRYWAIT P1, [R0+URZ+0xb0], R5 ;  /* 0x0000b005000075a7 */ /* 0x000e6400080211ff */
[----:B-1----:R-:W-:Y:S05]  /*2d70*/  @!P1 BRA `(.L_x_54) ;  /* 0x0000006000ec9947 */ /* 0x002fea0003800000 */
.L_x_149:
[----:B------:R-:W-:Y:S01]  /*2d80*/  LEA R4, R11, UR37, 0x4 ;  /* 0x000000250b047c11 */ /* 0x000fe2000f8e20ff */
[----:B-1----:R-:W-:Y:S01]  /*2d90*/  VIADD R0, R0, 0xc0 ;  /* 0x000000c000007836 */ /* 0x002fe20000000000 */
[----:B------:R-:W-:Y:S01]  /*2da0*/  SEL R3, R3, RZ, P0 ;  /* 0x000000ff03037207 */ /* 0x000fe20000000000 */
[----:B------:R-:W-:-:S03]  /*2db0*/  VIADD R11, R11, 0x1 ;  /* 0x000000010b0b7836 */ /* 0x000fc60000000000 */
[----:B------:R-:W1:Y:S01]  /*2dc0*/  LDS.128 R4, [R4+0x140] ;  /* 0x0001400004047984 */ /* 0x000e620000000c00 */
[----:B------:R-:W-:Y:S02]  /*2dd0*/  PRMT R0, RZ, 0x654, R0 ;  /* 0x00000654ff007816 */ /* 0x000fe40000000000 */
[C---:B------:R-:W-:Y:S01]  /*2de0*/  ISETP.NE.AND P1, PT, R11.reuse, 0x2, PT ;  /* 0x000000020b00780c */ /* 0x040fe20003f25270 */
[----:B------:R-:W-:Y:S01]  /*2df0*/  @!PT LDS RZ, [RZ] ;  /* 0x00000000fffff984 */ /* 0x000fe20000000800 */
[----:B------:R-:W-:Y:S01]  /*2e00*/  @!PT LDS RZ, [RZ] ;  /* 0x00000000fffff984 */ /* 0x000fe20000000800 */
[----:B------:R-:W-:Y:S01]  /*2e10*/  @!PT LDS RZ, [RZ] ;  /* 0x00000000fffff984 */ /* 0x000fe20000000800 */
[----:B------:R-:W-:Y:S01]  /*2e20*/  @!PT LDS RZ, [RZ] ;  /* 0x00000000fffff984 */ /* 0x000fe20000000800 */
[----:B------:R2:W-:Y:S06]  /*2e30*/  MEMBAR.ALL.CTA ;  /* 0x0000000000007992 */ /* 0x0005ec0000008000 */
[----:B--2---:R-:W2:Y:S01]  /*2e40*/  FENCE.VIEW.ASYNC.S ;  /* 0x00000000000073c6 */ /* 0x004ea20000000000 */
[----:B------:R-:W-:Y:S01]  /*2e50*/  SEL R11, R11, RZ, P1 ;  /* 0x000000ff0b0b7207 */ /* 0x000fe20000800000 */
[----:B--2---:R2:W-:Y:S01]  /*2e60*/  SYNCS.ARRIVE.TRANS64.RED.A1T0 RZ, [R0+URZ], RZ ;  /* 0x000000ff00ff79a7 */ /* 0x0045e200081004ff */
[----:B-1----:R-:W-:-:S02]  /*2e70*/  LOP3.LUT P3, RZ, R6, 0x1, RZ, 0xc0, !PT ;  /* 0x0000000106ff7812 */ /* 0x002fc4000786c0ff */
[----:B------:R-:W-:-:S04]  /*2e80*/  SEL R5, RZ, 0x1, P0 ;  /* 0x00000001ff057807 */ /* 0x000fc80000000000 */
[----:B------:R-:W-:Y:S02]  /*2e90*/  LOP3.LUT R8, R8, R5, RZ, 0x3c, !PT ;  /* 0x0000000508087212 */ /* 0x000fe400078e3cff */
[----:B--2---:R-:W-:-:S04]  /*2ea0*/  SEL R0, RZ, 0x1, P1 ;  /* 0x00000001ff007807 */ /* 0x004fc80000800000 */
[----:B------:R-:W-:Y:S01]  /*2eb0*/  LOP3.LUT R9, R9, R0, RZ, 0x3c, !PT ;  /* 0x0000000009097212 */ /* 0x000fe200078e3cff */
[----:B------:R-:W-:Y:S06]  /*2ec0*/  @P3 BRA `(.L_x_55) ;  /* 0xfffffffc002c3947 */ /* 0x000fec000383ffff */
[----:B------:R-:W-:Y:S01]  /*2ed0*/  ULEA UR5, UR6, UR37, 0x3 ;  /* 0x0000002506057291 */ /* 0x000fe2000f8e18ff */
[----:B------:R-:W-:-:S08]  /*2ee0*/  SHF.L.U32 R3, R12, 0x1f, RZ ;  /* 0x0000001f0c037819 */ /* 0x000fd000000006ff */
[----:B------:R-:W1:Y:S02]  /*2ef0*/  SYNCS.PHASECHK.TRANS64 P0, [UR5+0xc0], R3 ;  /* 0x0000c003ff0075a7 */ /* 0x000e640008001005 */
[----:B-1----:R-:W-:Y:S05]  /*2f00*/  @P0 BRA `(.L_x_56) ;  /* 0x0000000000080947 */ /* 0x002fea0003800000 */
[----:B------:R-:W1:Y:S02]  /*2f10*/  SYNCS.PHASECHK.TRANS64.TRYWAIT P0, [UR5+0xc0], R3 ;  /* 0x0000c003ff0075a7 */ /* 0x000e640008001105 */
[----:B-1----:R-:W-:Y:S05]  /*2f20*/  @!P0 BRA `(.L_x_57) ;  /* 0x0000006000948947 */ /* 0x002fea0003800000 */
.L_x_56:
[----:B------:R-:W-:-:S04]  /*2f30*/  UIADD3 UR4, UPT, UPT, UR6, 0x1, URZ ;  /* 0x0000000106047890 */ /* 0x000fc8000fffe0ff */
[----:B------:R-:W-:-:S04]  /*2f40*/  UISETP.NE.AND UP0, UPT, UR4, 0x2, UPT ;  /* 0x000000020400788c */ /* 0x000fc8000bf05270 */
[----:B------:R-:W-:Y:S02]  /*2f50*/  USEL UR7, URZ, 0x1, UP0 ;  /* 0x00000001ff077887 */ /* 0x000fe40008000000 */
[----:B------:R-:W-:-:S04]  /*2f60*/  USEL UR4, UR4, URZ, UP0 ;  /* 0x000000ff04047287 */ /* 0x000fc80008000000 */
[----:B------:R-:W-:Y:S01]  /*2f70*/  ULEA UR4, UR4, UR37, 0x3 ;  /* 0x0000002504047291 */ /* 0x000fe2000f8e18ff */
[----:B-1----:R-:W-:-:S04]  /*2f80*/  LOP3.LUT R3, R12, UR7, RZ, 0x3c, !PT ;  /* 0x000000070c037c12 */ /* 0x002fc8000f8e3cff */
[----:B------:R-:W-:-:S04]  /*2f90*/  SHF.L.U32 R0, R3, 0x1f, RZ ;  /* 0x0000001f03007819 */ /* 0x000fc800000006ff */
[----:B------:R-:W1:Y:S02]  /*2fa0*/  SYNCS.PHASECHK.TRANS64 P0, [UR4+0xc0], R0 ;  /* 0x0000c000ff0075a7 */ /* 0x000e640008001004 */
[----:B-1----:R-:W-:Y:S05]  /*2fb0*/  @P0 EXIT ;  /* 0x000000000000094d */ /* 0x002fea0003800000 */
[----:B------:R-:W-:Y:S02]  /*2fc0*/  SHF.L.U32 R3, R3, 0x1f, RZ ;  /* 0x0000001f03037819 */ /* 0x000fe400000006ff */
[----:B------:R-:W-:-:S07]  /*2fd0*/  MOV R0, UR4 ;  /* 0x0000000400007c02 */ /* 0x000fce0008000f00 */
.L_x_58:
[----:B-1----:R1:W2:Y:S02]  /*2fe0*/  SYNCS.PHASECHK.TRANS64.TRYWAIT P0, [R0+URZ+0xc0], R3 ;  /* 0x0000c003000075a7 */ /* 0x0022a400080011ff */
[----:B--2---:R-:W-:Y:S05]  /*2ff0*/  @!P0 NANOSLEEP.SYNCS 0x989680 ;  /* 0x009896800000895d */ /* 0x004fea0003900000 */
[----:B------:R-:W2:Y:S02]  /*3000*/  @!P0 SYNCS.PHASECHK.TRANS64 P0, [R0+URZ+0xc0], R3 ;  /* 0x0000c003000085a7 */ /* 0x000ea400080010ff */
[----:B--2---:R-:W-:Y:S05]  /*3010*/  @P0 EXIT ;  /* 0x000000000000094d */ /* 0x004fea0003800000 */
[----:B------:R-:W-:Y:S05]  /*3020*/  BRA `(.L_x_58) ;  /* 0xfffffffc00ec7947 */ /* 0x000fea000383ffff */
.L_x_51:
[----:B------:R-:W-:Y:S05]  /*3030*/  BRA.U UP4, `(.L_x_59) ;  /* 0x0000001104d87547 */ /* 0x000fea000b800000 */
[----:B------:R-:W-:Y:S01]  /*3040*/  UMOV UR6, 0x40 ;  /* 0x0000004000067882 */ /* 0x000fe20000000000 */
[----:B------:R-:W-:Y:S01]  /*3050*/  NOP ;  /* 0x0000000000007918 */ /* 0x000fe20000000000 */
[----:B------:R-:W-:Y:S01]  /*3060*/  ULEA UR6, UR37, UR6, 0x18 ;  /* 0x0000000625067291 */ /* 0x000fe2000f8ec0ff */
[----:B------:R-:W-:Y:S02]  /*3070*/  UMOV UR7, 0x400 ;  /* 0x0000040000077882 */ /* 0x000fe40000000000 */
[----:B------:R-:W-:-:S06]  /*3080*/  ULEA UR37, UR37, UR7, 0x18 ;  /* 0x0000000725257291 */ /* 0x000fcc000f8ec0ff */
[----:B------:R-:W1:Y:S02]  /*3090*/  LDS.U8 R2, [UR6+0x1c] ;  /* 0x00001c06ff027984 */ /* 0x000e640008000000 */
[----:B-1----:R-:W-:-:S13]  /*30a0*/  ISETP.NE.AND P0, PT, R2, RZ, PT ;  /* 0x000000ff0200720c */ /* 0x002fda0003f05270 */
[----:B------:R-:W-:Y:S05]  /*30b0*/  @P0 BRA `(.L_x_60) ;  /* 0x0000000400080947 */ /* 0x000fea0003800000 */
[----:B------:R-:W-:Y:S02]  /*30c0*/  UISETP.NE.U32.AND UP0, UPT, UR5, 0x1, UPT ;  /* 0x000000010500788c */ /* 0x000fe4000bf05070 */
[----:B------:R-:W-:-:S07]  /*30d0*/  UIADD3 UR8, UPT, UPT, UR6, 0x8, URZ ;  /* 0x0000000806087890 */ /* 0x000fce000fffe0ff */
[----:B------:R-:W-:Y:S05]  /*30e0*/  BRA.U !UP0, `(.L_x_61) ;  /* 0x00000001089c7547 */ /* 0x000fea000b800000 */
[----:B------:R-:W-:Y:S01]  /*30f0*/  ELECT P0, URZ, PT ;  /* 0x0000000000ff782f */ /* 0x000fe20003800000 */
[----:B------:R-:W-:-:S12]  /*3100*/  BSSY B0, `(.L_x_61) ;  /* 0x0000025000007945 */ /* 0x000fd80003800000 */
[----:B------:R-:W-:Y:S05]  /*3110*/  @!P0 BRA `(.L_x_62) ;  /* 0x00000000008c8947 */ /* 0x000fea0003800000 */
[----:B------:R-:W-:-:S05]  /*3120*/  UMOV UR7, 0x10 ;  /* 0x0000001000077882 */ /* 0x000fca0000000000 */
[----:B------:R-:W-:Y:S04]  /*3130*/  DEPBAR.LE SB1, 0x36 ;  /* 0x00009d800000791a */ /* 0x000fe80000000000 */
[----:B------:R-:W1:Y:S02]  /*3140*/  UTCATOMSWS.2CTA.FIND_AND_SET.ALIGN UP1, UR7, UR7 ;  /* 0x00000007000775e3 */ /* 0x000e640008220800 */
[----:B-1----:R-:W-:Y:S01]  /*3150*/  MOV R11, UR7 ;  /* 0x00000007000b7c02 */ /* 0x002fe20008000f00 */
[----:B------:R-:W-:Y:S06]  /*3160*/  BRA.U UP1, `(.L_x_63) ;  /* 0x0000000101187547 */ /* 0x000fec000b800000 */
.L_x_64:
[----:B------:R-:W-:Y:S05]  /*3170*/  NANOSLEEP 0x64 ;  /* 0x000000640000795d */ /* 0x000fea0003800000 */
[----:B------:R-:W-:-:S05]  /*3180*/  UMOV UR7, 0x10 ;  /* 0x0000001000077882 */ /* 0x000fca0000000000 */
[----:B------:R-:W-:Y:S04]  /*3190*/  DEPBAR.LE SB1, 0x36 ;  /* 0x00009d800000791a */ /* 0x000fe80000000000 */
[----:B------:R-:W1:Y:S02]  /*31a0*/  UTCATOMSWS.2CTA.FIND_AND_SET.ALIGN UP1, UR7, UR7 ;  /* 0x00000007000775e3 */ /* 0x000e640008220800 */
[----:B-1----:R-:W-:Y:S01]  /*31b0*/  MOV R11, UR7 ;  /* 0x00000007000b7c02 */ /* 0x002fe20008000f00 */
[----:B------:R-:W-:Y:S05]  /*31c0*/  BRA.U !UP1, `(.L_x_64) ;  /* 0xfffffffd09e87547 */ /* 0x000fea000b83ffff */
.L_x_63:
[----:B------:R-:W1:Y:S01]  /*31d0*/  LDS R5, [UR6+0x10] ;  /* 0x00001006ff057984 */ /* 0x000e620008000800 */
[----:B------:R-:W-:Y:S01]  /*31e0*/  IMAD.U32 R3, RZ, RZ, UR37 ;  /* 0x00000025ff037e24 */ /* 0x000fe2000f8e00ff */
[----:B------:R-:W-:-:S03]  /*31f0*/  MOV R2, UR4 ;  /* 0x0000000400027c02 */ /* 0x000fc60008000f00 */
[----:B------:R-:W-:Y:S01]  /*3200*/  VIADD R3, R3, 0x160 ;  /* 0x0000016003037836 */ /* 0x000fe20000000000 */
[----:B-1----:R-:W-:-:S04]  /*3210*/  SHF.L.U32 R5, R5, 0x1f, RZ ;  /* 0x0000001f05057819 */ /* 0x002fc800000006ff */
[----:B------:R-:W1:Y:S02]  /*3220*/  SYNCS.PHASECHK.TRANS64.TRYWAIT P0, [UR6+0x8], R5 ;  /* 0x00000805ff0075a7 */ /* 0x000e640008001106 */
[----:B-1----:R-:W-:Y:S05]  /*3230*/  @P0 BRA `(.L_x_65) ;  /* 0x0000000000080947 */ /* 0x002fea0003800000 */
[----:B------:R-:W1:Y:S02]  /*3240*/  SYNCS.PHASECHK.TRANS64.TRYWAIT P0, [UR6+0x8], R5 ;  /* 0x00000805ff0075a7 */ /* 0x000e640008001106 */
[----:B-1----:R-:W-:Y:S05]  /*3250*/  @!P0 BRA `(.L_x_66) ;  /* 0x0000005c00e08947 */ /* 0x002fea0003800000 */
.L_x_65:
[----:B-1----:R-:W-:Y:S01]  /*3260*/  HFMA2 R4, -RZ, RZ, 0, 5.9604644775390625e-08 ;  /* 0x00000001ff047431 */ /* 0x002fe200000001ff */
[----:B------:R-:W-:Y:S01]  /*3270*/  UPRMT UR7, UR4, 0x654, UR8 ;  /* 0x0000065404077896 */ /* 0x000fe20008000008 */
[----:B------:R-:W-:Y:S01]  /*3280*/  IMAD.MOV.U32 R6, RZ, RZ, 0xffff ;  /* 0x0000ffffff067424 */ /* 0x000fe200078e00ff */
[----:B------:R-:W-:Y:S01]  /*3290*/  PRMT R2, R2, 0x654, R3 ;  /* 0x0000065402027816 */ /* 0x000fe20000000003 */
[----:B------:R-:W-:Y:S02]  /*32a0*/  IMAD.MOV.U32 R5, RZ, RZ, 0x4 ;  /* 0x00000004ff057424 */ /* 0x000fe400078e00ff */
[----:B------:R-:W-:Y:S01]  /*32b0*/  IMAD.SHL.U32 R9, R11, 0x20, RZ ;  /* 0x000000200b097824 */ /* 0x000fe200078e00ff */
[----:B------:R-:W-:Y:S02]  /*32c0*/  MOV R3, UR7 ;  /* 0x0000000700037c02 */ /* 0x000fe40008000f00 */
[-C--:B------:R-:W-:Y:S01]  /*32d0*/  SHF.L.U32 R7, R6, R11.reuse, RZ ;  /* 0x0000000b06077219 */ /* 0x080fe200000006ff */
[----:B------:R1:W-:Y:S01]  /*32e0*/  SYNCS.ARRIVE.TRANS64.RED RZ, [UR7], R5 ;  /* 0x00000005ffff79a7 */ /* 0x0003e20008000407 */
[----:B------:R-:W-:Y:S01]  /*32f0*/  SHF.L.U32 R6, R4, R11, RZ ;  /* 0x0000000b04067219 */ /* 0x000fe200000006ff */
[----:B------:R1:W-:Y:S04]  /*3300*/  STS [UR37+0x160], R9 ;  /* 0x00016009ff007988 */ /* 0x0003e80008000825 */
[----:B------:R1:W-:Y:S04]  /*3310*/  STAS [R2.64], R11 ;  /* 0x0000000b02007dbd */ /* 0x0003e8000c0008ff */
[----:B------:R1:W-:Y:S04]  /*3320*/  ATOMS.OR RZ, [UR6+0x14], R7 ;  /* 0x00001407ffff798c */ /* 0x0003e8000b000006 */
[----:B------:R1:W-:Y:S04]  /*3330*/  ATOMS.OR RZ, [UR6+0x18], R6 ;  /* 0x00001806ffff798c */ /* 0x0003e8000b000006 */
[----:B------:R1:W-:Y:S02]  /*3340*/  ATOMS.XOR RZ, [UR6+0x10], R4 ;  /* 0x00001004ffff798c */ /* 0x0003e4000b800006 */
.L_x_62:
[----:B------:R-:W-:Y:S05]  /*3350*/  BSYNC B0 ;  /* 0x0000000000007941 */ /* 0x000fea0003800000 */
.L_x_61:
[----:B------:R-:W-:Y:S05]  /*3360*/  BRA.U UP0, `(.L_x_67) ;  /* 0x00000001006c7547 */ /* 0x000fea000b800000 */
[----:B------:R-:W-:-:S03]  /*3370*/  UMOV UR7, 0xffffffff ;  /* 0xffffffff00077882 */ /* 0x000fc60000000000 */
[----:B------:R-:W-:Y:S05]  /*3380*/  BRA.DIV UR7, `(.L_x_68) ;  /* 0x0000005e07ac7947 */ /* 0x000fea000b800000 */
[----:B------:R-:W-:-:S13]  /*3390*/  ELECT P6, URZ, PT ;  /* 0x0000000000ff782f */ /* 0x000fda00038c0000 */
.L_x_153:
[----:B------:R-:W-:Y:S05]  /*33a0*/  @!P6 BRA `(.L_x_67) ;  /* 0x00000000005ce947 */ /* 0x000fea0003800000 */
[----:B-1----:R-:W1:Y:S02]  /*33b0*/  LDS R3, [UR6+0x10] ;  /* 0x00001006ff037984 */ /* 0x002e640008000800 */
[----:B-1----:R-:W-:-:S04]  /*33c0*/  SHF.L.U32 R3, R3, 0x1f, RZ ;  /* 0x0000001f03037819 */ /* 0x002fc800000006ff */
[----:B------:R-:W1:Y:S02]  /*33d0*/  SYNCS.PHASECHK.TRANS64.TRYWAIT P0, [UR6+0x8], R3 ;  /* 0x00000803ff0075a7 */ /* 0x000e640008001106 */
[----:B-1----:R-:W-:Y:S05]  /*33e0*/  @P0 BRA `(.L_x_69) ;  /* 0x0000000000080947 */ /* 0x002fea0003800000 */
[----:B------:R-:W1:Y:S02]  /*33f0*/  SYNCS.PHASECHK.TRANS64.TRYWAIT P0, [UR6+0x8], R3 ;  /* 0x00000803ff0075a7 */ /* 0x000e640008001106 */
[----:B-1----:R-:W-:Y:S05]  /*3400*/  @!P0 BRA `(.L_x_70) ;  /* 0x0000005c00ac8947 */ /* 0x002fea0003800000 */
.L_x_69:
[----:B------:R-:W2:Y:S01]  /*3410*/  LDS R5, [UR37+0x160] ;  /* 0x00016025ff057984 */ /* 0x000ea20008000800 */
[----:B-1----:R-:W-:Y:S02]  /*3420*/  HFMA2 R2, -RZ, RZ, 0, 5.9604644775390625e-08 ;  /* 0x00000001ff027431 */ /* 0x002fe400000001ff */
[----:B------:R-:W-:Y:S01]  /*3430*/  IMAD.MOV.U32 R3, RZ, RZ, 0xffff ;  /* 0x0000ffffff037424 */ /* 0x000fe200078e00ff */
[----:B------:R-:W-:Y:S01]  /*3440*/  UPRMT UR7, UR4, 0x654, UR8 ;  /* 0x0000065404077896 */ /* 0x000fe20008000008 */
[----:B--2---:R-:W-:-:S03]  /*3450*/  IMAD.SHL.U32 R4, R5, 0x20, RZ ;  /* 0x0000002005047824 */ /* 0x004fc600078e00ff */
[-C--:B------:R-:W-:Y:S02]  /*3460*/  SHF.L.U32 R3, R3, R5.reuse, RZ ;  /* 0x0000000503037219 */ /* 0x080fe400000006ff */
[----:B------:R-:W-:Y:S01]  /*3470*/  SHF.L.U32 R5, R2, R5, RZ ;  /* 0x0000000502057219 */ /* 0x000fe200000006ff */
[----:B------:R2:W-:Y:S04]  /*3480*/  STS [UR37+0x160], R4 ;  /* 0x00016004ff007988 */ /* 0x0005e80008000825 */
[----:B------:R2:W-:Y:S04]  /*3490*/  ATOMS.OR RZ, [UR6+0x14], R3 ;  /* 0x00001403ffff798c */ /* 0x0005e8000b000006 */
[----:B------:R2:W-:Y:S01]  /*34a0*/  ATOMS.OR RZ, [UR6+0x18], R5 ;  /* 0x00001805ffff798c */ /* 0x0005e2000b000006 */
[----:B------:R-:W-:Y:S03]  /*34b0*/  SYNCS.ARRIVE.TRANS64.RED.A1T0 RZ, [UR7], RZ ;  /* 0x000000ffffff79a7 */ /* 0x000fe60008100407 */
[----:B------:R2:W-:Y:S01]  /*34c0*/  ATOMS.XOR RZ, [UR6+0x10], R2 ;  /* 0x00001002ffff798c */ /* 0x0005e2000b800006 */
[----:B------:R-:W-:Y:S05]  /*34d0*/  BRA `(.L_x_67) ;  /* 0x0000000000107947 */ /* 0x000fea0003800000 */
.L_x_60:
[----:B------:R-:W-:-:S05]  /*34e0*/  MOV R2, 0xffffffff ;  /* 0xffffffff00027802 */ /* 0x000fca0000000f00 */
[----:B------:R1:W-:Y:S02]  /*34f0*/  STS [UR37+0x160], R2 ;  /* 0x00016002ff007988 */ /* 0x0003e40008000825 */
[----:B-1----:R-:W-:Y:S02]  /*3500*/  MOV R2, 0x3520 ;  /* 0x0000352000027802 */ /* 0x002fe40000000f00 */
[----:B-----5:R-:W-:Y:S05]  /*3510*/  CALL.REL.NOINC `($__internal_1_$__cuda_sm10x_tcgen05_guardrail_trap_phase_invalid_during_alloc) ;  /* 0x0000006000f47944 */ /* 0x020fea0003c00000 */
.L_x_67:
[----:B------:R-:W-:Y:S05]  /*3520*/  WARPSYNC.ALL ;  /* 0x0000000000007948 */ /* 0x000fea0003800000 */
[----:B------:R-:W3:Y:S01]  /*3530*/  S2UR UR7, SR_CgaCtaId ;  /* 0x00000000000779c3 */ /* 0x000ee20000008800 */
[----:B------:R-:W-:Y:S01]  /*3540*/  UMOV UR6, 0x400 ;  /* 0x0000040000067882 */ /* 0x000fe20000000000 */
[----:B------:R-:W-:-:S06]  /*3550*/  NOP ;  /* 0x0000000000007918 */ /* 0x000fcc0000000000 */
[----:B------:R-:W-:Y:S06]  /*3560*/  BAR.ARV 0x6, 0xa0 ;  /* 0x0182800000007b1d */ /* 0x000fec0000002000 */
[----:B------:R-:W4:Y:S01]  /*3570*/  LDCU UR8, c[0x0][0x38c] ;  /* 0x00007180ff0877ac */ /* 0x000f220008000800 */
[----:B------:R-:W-:Y:S01]  /*3580*/  LOP3.LUT R0, R0, 0xffff, RZ, 0xc0, !PT ;  /* 0x0000ffff00007812 */ /* 0x000fe200078ec0ff */
[----:B-1----:R-:W-:Y:S01]  /*3590*/  IMAD.MOV.U32 R9, RZ, RZ, 0x1 ;  /* 0x00000001ff097424 */ /* 0x002fe200078e00ff */
[----:B------:R-:W-:Y:S01]  /*35a0*/  LOP3.LUT R8, R8, 0xffff, RZ, 0xc0, !PT ;  /* 0x0000ffff08087812 */ /* 0x000fe200078ec0ff */
[----:B------:R-:W-:Y:S01]  /*35b0*/  UMOV UR19, URZ ;  /* 0x000000ff00137c82 */ /* 0x000fe20008000000 */
[----:B------:R-:W-:Y:S01]  /*35c0*/  R2UR UR11, R0 ;  /* 0x00000000000b72ca */ /* 0x000fe200000e0000 */
[----:B------:R-:W-:Y:S01]  /*35d0*/  UMOV UR18, URZ ;  /* 0x000000ff00127c82 */ /* 0x000fe20008000000 */
[----:B------:R-:W-:Y:S01]  /*35e0*/  R2UR UR12, R8 ;  /* 0x00000000080c72ca */ /* 0x000fe200000e0000 */
[----:B------:R-:W-:Y:S01]  /*35f0*/  IMAD.MOV.U32 R8, RZ, RZ, RZ ;  /* 0x000000ffff087224 */ /* 0x000fe200078e00ff */
[----:B------:R-:W-:Y:S01]  /*3600*/  UMOV UR17, URZ ;  /* 0x000000ff00117c82 */ /* 0x000fe20008000000 */
[----:B---3--:R-:W-:-:S02]  /*3610*/  ULEA UR7, UR7, UR6, 0x18 ;  /* 0x0000000607077291 */ /* 0x008fc4000f8ec0ff */
[----:B------:R-:W-:Y:S02]  /*3620*/  UISETP.NE.AND UP2, UPT, UR5, URZ, UPT ;  /* 0x000000ff0500728c */ /* 0x000fe4000bf45270 */
[----:B------:R-:W-:Y:S02]  /*3630*/  UIADD3 UR13, UPT, UPT, UR7, 0x8400, URZ ;  /* 0x00008400070d7890 */ /* 0x000fe4000fffe0ff */
[----:B------:R-:W-:Y:S02]  /*3640*/  UIADD3 UR14, UPT, UPT, UR7, 0x28400, URZ ;  /* 0x00028400070e7890 */ /* 0x000fe4000fffe0ff */
[----:B----4-:R-:W-:Y:S01]  /*3650*/  UIADD3 UR8, UPT, UPT, UR8, 0x7f, URZ ;  /* 0x0000007f08087890 */ /* 0x010fe2000fffe0ff */
[----:B--2---:R-:W1:Y:S01]  /*3660*/  LDS R2, [UR7+0x160] ;  /* 0x00016007ff027984 */ /* 0x004e620008000800 */
[----:B------:R-:W-:Y:S02]  /*3670*/  USHF.R.U32.HI UR13, URZ, 0x4, UR13 ;  /* 0x00000004ff0d7899 */ /* 0x000fe4000801160d */
[----:B------:R-:W-:-:S02]  /*3680*/  USHF.R.S32.HI UR6, URZ, 0x1f, UR8 ;  /* 0x0000001fff067899 */ /* 0x000fc40008011408 */
[----:B------:R-:W-:Y:S02]  /*3690*/  USHF.R.U32.HI UR14, URZ, 0x4, UR14 ;  /* 0x00000004ff0e7899 */ /* 0x000fe4000801160e */
[----:B------:R-:W-:Y:S02]  /*36a0*/  ULEA.HI UR6, UR6, UR8, URZ, 0x7 ;  /* 0x0000000806067291 */ /* 0x000fe4000f8f38ff */
[----:B------:R-:W-:Y:S02]  /*36b0*/  ULOP3.LUT UR13, UR13, 0x3fff, URZ, 0xc0, !UPT ;  /* 0x00003fff0d0d7892 */ /* 0x000fe4000f8ec0ff */
[----:B------:R-:W-:Y:S02]  /*36c0*/  USHF.R.S32.HI UR6, URZ, 0x7, UR6 ;  /* 0x00000007ff067899 */ /* 0x000fe40008011406 */
[----:B------:R-:W-:Y:S02]  /*36d0*/  ULOP3.LUT UR14, UR14, 0x3fff, URZ, 0xc0, !UPT ;  /* 0x00003fff0e0e7892 */ /* 0x000fe4000f8ec0ff */
[----:B------:R-:W-:Y:S01]  /*36e0*/  UISETP.LT.AND UP0, UPT, UR6, 0x1, UPT ;  /* 0x000000010600788c */ /* 0x000fe2000bf01270 */
[----:B------:R-:W-:Y:S01]  /*36f0*/  UMOV UR28, 0x0 ;  /* 0x00000000001c7882 */ /* 0x000fe20000000000 */
[----:B------:R-:W-:Y:S01]  /*3700*/  UMOV UR29, 0x10200010 ;  /* 0x10200010001d7882 */ /* 0x000fe20000000000 */
[----:B------:R-:W-:-:S02]  /*3710*/  ULOP3.LUT UR13, UR13, 0x10000, URZ, 0xfc, !UPT ;  /* 0x000100000d0d7892 */ /* 0x000fc4000f8efcff */
[----:B------:R-:W-:Y:S02]  /*3720*/  ULOP3.LUT UR14, UR14, 0x10000, URZ, 0xfc, !UPT ;  /* 0x000100000e0e7892 */ /* 0x000fe4000f8efcff */
[----:B------:R-:W-:Y:S01]  /*3730*/  USEL UR20, UR6, 0x1, !UP0 ;  /* 0x0000000106147887 */ /* 0x000fe2000c000000 */
[----:B------:R-:W-:Y:S01]  /*3740*/  UMOV UR26, 0x0 ;  /* 0x00000000001a7882 */ /* 0x000fe20000000000 */
[----:B------:R-:W-:Y:S01]  /*3750*/  UMOV UR27, 0x10200010 ;  /* 0x10200010001b7882 */ /* 0x000fe20000000000 */
[----:B------:R-:W-:Y:S01]  /*3760*/  UMOV UR24, 0x0 ;  /* 0x0000000000187882 */ /* 0x000fe20000000000 */
[----:B------:R-:W-:Y:S01]  /*3770*/  UMOV UR25, 0x10200010 ;  /* 0x1020001000197882 */ /* 0x000fe20000000000 */
[----:B------:R-:W-:Y:S01]  /*3780*/  UMOV UR22, 0x0 ;  /* 0x0000000000167882 */ /* 0x000fe20000000000 */
[----:B------:R-:W-:Y:S01]  /*3790*/  UMOV UR23, 0x10200010 ;  /* 0x1020001000177882 */ /* 0x000fe20000000000 */
[----:B-1----:R-:W-:Y:S02]  /*37a0*/  R2UR UR21, R2 ;  /* 0x00000000021572ca */ /* 0x002fe400000e0000 */
[----:B------:R-:W-:-:S13]  /*37b0*/  CS2R R2, SRZ ;  /* 0x0000000000027805 */ /* 0x000fda000001ff00 */
.L_x_78:
[C---:B------:R-:W-:Y:S02]  /*37c0*/  LEA R0, R8.reuse, UR7, 0x3 ;  /* 0x0000000708007c11 */ /* 0x040fe4000f8e18ff */
[----:B------:R-:W-:Y:S02]  /*37d0*/  SHF.L.U32 R5, R3, 0x1f, RZ ;  /* 0x0000001f03057819 */ /* 0x000fe400000006ff */
[----:B------:R-:W-:Y:S02]  /*37e0*/  LEA R4, R8, UR7, 0x4 ;  /* 0x0000000708047c11 */ /* 0x000fe4000f8e20ff */
[----:B------:R-:W1:Y:S02]  /*37f0*/  SYNCS.PHASECHK.TRANS64.TRYWAIT P0, [R0+URZ+0xb0], R5 ;  /* 0x0000b005000075a7 */ /* 0x000e6400080011ff */
[----:B-1-34-:R-:W-:Y:S05]  /*3800*/  @!P0 BRA `(.L_x_71) ;  /* 0x0000005800c48947 */ /* 0x01afea0003800000 */
.L_x_154:
[----:B-1----:R-:W1:Y:S01]  /*3810*/  LDS.128 R4, [R4+0x140] ;  /* 0x0001400004047984 */ /* 0x002e620000000c00 */
[----:B------:R-:W-:Y:S02]  /*3820*/  VIADD R0, R0, 0xc0 ;  /* 0x000000c000007836 */ /* 0x000fe40000000000 */
[----:B------:R-:W-:Y:S01]  /*3830*/  VIADD R8, R8, 0x1 ;  /* 0x0000000108087836 */ /* 0x000fe20000000000 */
[----:B------:R-:W-:Y:S01]  /*3840*/  @!PT LDS RZ, [RZ] ;  /* 0x00000000fffff984 */ /* 0x000fe20000000800 */
[----:B------:R-:W-:Y:S01]  /*3850*/  @!PT LDS RZ, [RZ] ;  /* 0x00000000fffff984 */ /* 0x000fe20000000800 */
[----:B------:R-:W-:Y:S01]  /*3860*/  @!PT LDS RZ, [RZ] ;  /* 0x00000000fffff984 */ /* 0x000fe20000000800 */
[----:B------:R-:W-:Y:S01]  /*3870*/  @!PT LDS RZ, [RZ] ;  /* 0x00000000fffff984 */ /* 0x000fe20000000800 */
[----:B------:R2:W-:Y:S06]  /*3880*/  MEMBAR.ALL.CTA ;  /* 0x0000000000007992 */ /* 0x0005ec0000008000 */
[----:B--2---:R-:W2:Y:S01]  /*3890*/  FENCE.VIEW.ASYNC.S ;  /* 0x00000000000073c6 */ /* 0x004ea20000000000 */
[----:B------:R-:W-:-:S04]  /*38a0*/  PRMT R0, RZ, 0x654, R0 ;  /* 0x00000654ff007816 */ /* 0x000fc80000000000 */
[----:B--2---:R2:W-:Y:S01]  /*38b0*/  SYNCS.ARRIVE.TRANS64.RED.A1T0 RZ, [R0+URZ], RZ ;  /* 0x000000ff00ff79a7 */ /* 0x0045e200081004ff */
[----:B-1----:R-:W-:Y:S01]  /*38c0*/  LOP3.LUT P1, RZ, R6, 0x1, RZ, 0xc0, !PT ;  /* 0x0000000106ff7812 */ /* 0x002fe2000782c0ff */
[----:B--2---:R-:W-:-:S12]  /*38d0*/  BRA.U UP2, `(.L_x_72) ;  /* 0x0000000502087547 */ /* 0x004fd8000b800000 */
[----:B------:R-:W1:Y:S01]  /*38e0*/  LDCU UR8, c[0x0][0x38c] ;  /* 0x00007180ff0877ac */ /* 0x000e620008000800 */
[----:B------:R-:W-:Y:S02]  /*38f0*/  PLOP3.LUT P2, PT, PT, PT, PT, 0x80, 0x8 ;  /* 0x000000000008781c */ /* 0x000fe40003f4f070 */
[----:B------:R-:W-:Y:S01]  /*3900*/  SHF.L.U32 R5, R9, 0x1f, RZ ;  /* 0x0000001f09057819 */ /* 0x000fe200000006ff */
[----:B------:R-:W-:Y:S02]  /*3910*/  ULEA UR9, UR19, UR7, 0x3 ;  /* 0x0000000713097291 */ /* 0x000fe4000f8e18ff */
[----:B------:R-:W-:Y:S02]  /*3920*/  ULEA UR10, UR19, UR21, 0x7 ;  /* 0x00000015130a7291 */ /* 0x000fe4000f8e38ff */
[----:B-1----:R-:W-:-:S06]  /*3930*/  UISETP.GE.AND UP0, UPT, UR8, 0x1, UPT ;  /* 0x000000010800788c */ /* 0x002fcc000bf06270 */
[----:B------:R-:W-:-:S05]  /*3940*/  PLOP3.LUT P0, PT, PT, PT, UP0, 0x80, 0x8 ;  /* 0x000000000008781c */ /* 0x000fca0003f0f008 */
[----:B------:R-:W-:-:S08]  /*3950*/  @UP0 ULEA UR8, UR18, UR7, 0x3 ;  /* 0x0000000712080291 */ /* 0x000fd0000f8e18ff */
[----:B------:R-:W-:-:S04]  /*3960*/  @P0 SHF.L.U32 R0, R2, 0x1f, RZ ;  /* 0x0000001f02000819 */ /* 0x000fc800000006ff */
[----:B------:R1:W2:Y:S01]  /*3970*/  @P0 SYNCS.PHASECHK.TRANS64.TRYWAIT P2, [UR8], R0 ;  /* 0x00000000ff0005a7 */ /* 0x0002a20008041108 */
[----:B------:R-:W3:Y:S02]  /*3980*/  SYNCS.PHASECHK.TRANS64.TRYWAIT P0, [UR9+0xf0], R5 ;  /* 0x0000f005ff0075a7 */ /* 0x000ee40008001109 */
[----:B-123--:R-:W-:Y:S05]  /*3990*/  @!P0 BRA `(.L_x_73) ;  /* 0x0000005800748947 */ /* 0x00efea0003800000 */
.L_x_156:
[----:B------:R-:W-:Y:S01]  /*39a0*/  UMOV UR16, UR17 ;  /* 0x0000001100107c82 */ /* 0x000fe20008000000 */
[----:B------:R-:W-:Y:S05]  /*39b0*/  BRA.U !UP0, `(.L_x_74) ;  /* 0x0000000108c07547 */ /* 0x000fea000b800000 */
[----:B------:R-:W-:Y:S02]  /*39c0*/  UIADD3 UR16, UPT, UPT, UR20, UR17, URZ ;  /* 0x0000001114107290 */ /* 0x000fe4000fffe0ff */
[----:B------:R-:W-:Y:S01]  /*39d0*/  UPLOP3.LUT UP3, UPT, UPT, UPT, UPT, 0x40, 0x4 ;  /* 0x000000000004789c */ /* 0x000fe20003f6e870 */
[----:B------:R-:W-:Y:S01]  /*39e0*/  UMOV UR15, UR6 ;  /* 0x00000006000f7c82 */ /* 0x000fe20008000000 */
[----:B------:R-:W-:-:S09]  /*39f0*/  UMOV UR46, UR18 ;  /* 0x00000012002e7c82 */ /* 0x000fd20008000000 */
.L_x_77:
[----:B--2---:R-:W-:Y:S01]  /*3a00*/  ULEA UR8, UR46, UR7, 0x3 ;  /* 0x000000072e087291 */ /* 0x004fe2000f8e18ff */
[----:B---3--:R-:W-:Y:S11]  /*3a10*/  @P2 BRA `(.L_x_75) ;  /* 0x00000000000c2947 */ /* 0x008ff60003800000 */
[----:B-1----:R-:W-:Y:S04]  /*3a20*/  SHF.L.U32 R5, R2, 0x1f, RZ ;  /* 0x0000001f02057819 */ /* 0x002fe800000006ff */
[----:B------:R-:W1:Y:S02]  /*3a30*/  SYNCS.PHASECHK.TRANS64.TRYWAIT P0, [UR8], R5 ;  /* 0x00000005ff0075a7 */ /* 0x000e640008001108 */
[----:B-1----:R-:W-:Y:S05]  /*3a40*/  @!P0 BRA `(.L_x_76) ;  /* 0x0000005800608947 */ /* 0x002fea0003800000 */
.L_x_75:
[----:B------:R-:W-:Y:S01]  /*3a50*/  UISETP.NE.AND UP0, UPT, UR15, 0x1, UPT ;  /* 0x000000010f00788c */ /* 0x000fe2000bf05270 */
[----:B------:R-:W-:Y:S01]  /*3a60*/  PLOP3.LUT P2, PT, PT, PT, PT, 0x80, 0x8 ;  /* 0x000000000008781c */ /* 0x000fe20003f4f070 */
[----:B------:R-:W-:Y:S02]  /*3a70*/  UIADD3 UR18, UPT, UPT, UR46, 0x1, URZ ;  /* 0x000000012e127890 */ /* 0x000fe4000fffe0ff */
[----:B------:R-:W-:Y:S02]  /*3a80*/  ULEA UR32, UR46, UR14, 0x9 ;  /* 0x0000000e2e207291 */ /* 0x000fe4000f8e48ff */
[----:B------:R-:W-:Y:S01]  /*3a90*/  UISETP.NE.AND UP1, UPT, UR18, 0x8, UPT ;  /* 0x000000081200788c */ /* 0x000fe2000bf25270 */
[----:B------:R-:W-:Y:S01]  /*3aa0*/  PLOP3.LUT P0, PT, PT, PT, UP0, 0x80, 0x8 ;  /* 0x000000000008781c */ /* 0x000fe20003f0f008 */
[----:B------:R-:W-:Y:S02]  /*3ab0*/  UIADD3 UR44, UPT, UPT, UR32, 0x2, URZ ;  /* 0x00000002202c7890 */ /* 0x000fe4000fffe0ff */
[----:B------:R-:W-:Y:S02]  /*3ac0*/  USEL UR31, URZ, 0x1, UP1 ;  /* 0x00000001ff1f7887 */ /* 0x000fe40008800000 */
[----:B------:R-:W-:Y:S02]  /*3ad0*/  USEL UR18, UR18, URZ, UP1 ;  /* 0x000000ff12127287 */ /* 0x000fe40008800000 */
[----:B------:R-:W-:Y:S02]  /*3ae0*/  UIADD3 UR40, UPT, UPT, UR32, 0x4, URZ ;  /* 0x0000000420287890 */ /* 0x000fe4000fffe0ff */
[----:B------:R-:W-:Y:S01]  /*3af0*/  @UP0 ULEA UR30, UR18, UR7, 0x3 ;  /* 0x00000007121e0291 */ /* 0x000fe2000f8e18ff */
[----:B------:R-:W-:Y:S01]  /*3b00*/  LOP3.LUT R2, R2, UR31, RZ, 0x3c, !PT ;  /* 0x0000001f02027c12 */ /* 0x000fe2000f8e3cff */
[----:B------:R-:W-:Y:S02]  /*3b10*/  UIADD3 UR36, UPT, UPT, UR32, 0x6, URZ ;  /* 0x0000000620247890 */ /* 0x000fe4000fffe0ff */
[----:B------:R-:W-:Y:S01]  /*3b20*/  UIADD3 UR8, UPT, UPT, UR8, 0x40, URZ ;  /* 0x0000004008087890 */ /* 0x000fe2000fffe0ff */
[----:B-1----:R-:W-:Y:S01]  /*3b30*/  @P0 SHF.L.U32 R0, R2, 0x1f, RZ ;  /* 0x0000001f02000819 */ /* 0x002fe200000006ff */
[----:B------:R-:W-:Y:S02]  /*3b40*/  UIADD3 UR17, UPT, UPT, UR17, 0x1, URZ ;  /* 0x0000000111117890 */ /* 0x000fe4000fffe0ff */
[----:B------:R-:W-:Y:S01]  /*3b50*/  UIADD3 UR15, UPT, UPT, UR15, -0x1, URZ ;  /* 0xffffffff0f0f7890 */ /* 0x000fe2000fffe0ff */
[----:B------:R2:W3:Y:S01]  /*3b60*/  @P0 SYNCS.PHASECHK.TRANS64.TRYWAIT P2, [UR30], R0 ;  /* 0x00000000ff0005a7 */ /* 0x0004e2000804111e */
[----:B------:R-:W-:Y:S02]  /*3b70*/  ULEA UR30, UR46, UR13, 0xa ;  /* 0x0000000d2e1e7291 */ /* 0x000fe4000f8e50ff */
[----:B------:R-:W-:Y:S02]  /*3b80*/  UISETP.NE.AND UP0, UPT, UR17, UR16, UPT ;  /* 0x000000101100728c */ /* 0x000fe4000bf05270 */
[----:B------:R-:W-:Y:S02]  /*3b90*/  UIADD3 UR42, UPT, UPT, UR30, 0x2, URZ ;  /* 0x000000021e2a7890 */ /* 0x000fe4000fffe0ff */
[----:B------:R-:W-:Y:S02]  /*3ba0*/  UIADD3 UR38, UPT, UPT, UR30, 0x4, URZ ;  /* 0x000000041e267890 */ /* 0x000fe4000fffe0ff */
[----:B------:R-:W-:Y:S01]  /*3bb0*/  UIADD3 UR34, UPT, UPT, UR30, 0x6, URZ ;  /* 0x000000061e227890 */ /* 0x000fe2000fffe0ff */
[----:B------:R-:W-:Y:S01]  /*3bc0*/  UMOV UR33, 0x40004040 ;  /* 0x4000404000217882 */ /* 0x000fe20000000000 */
[----:B------:R-:W-:Y:S01]  /*3bd0*/  UMOV UR31, 0x40004040 ;  /* 0x40004040001f7882 */ /* 0x000fe20000000000 */
[----:B------:R-:W-:Y:S01]  /*3be0*/  UMOV UR45, 0x40004040 ;  /* 0x40004040002d7882 */ /* 0x000fe20000000000 */
[----:B------:R2:W-:Y:S01]  /*3bf0*/  UTCQMMA.2CTA gdesc[UR30], gdesc[UR32], tmem[UR10], tmem[UR28], idesc[UR29], UP3 ;  /* 0x00ff1c201e0075ea */ /* 0x0005e20009a0030a */
[----:B------:R-:W-:Y:S01]  /*3c00*/  UPLOP3.LUT UP3, UPT, UPT, UPT, UPT, 0x80, 0x8 ;  /* 0x000000000008789c */ /* 0x000fe20003f6f070 */
[----:B------:R-:W-:Y:S01]  /*3c10*/  UMOV UR43, 0x40004040 ;  /* 0x40004040002b7882 */ /* 0x000fe20000000000 */
[----:B------:R-:W-:Y:S01]  /*3c20*/  UMOV UR41, 0x40004040 ;  /* 0x4000404000297882 */ /* 0x000fe20000000000 */
[----:B------:R2:W-:Y:S01]  /*3c30*/  UTCQMMA.2CTA gdesc[UR42], gdesc[UR44], tmem[UR10], tmem[UR26], idesc[UR27], UPT ;  /* 0x00ff1a2c2a0075ea */ /* 0x0005e2000ba0030a */
[----:B------:R-:W-:Y:S01]  /*3c40*/  UMOV UR39, 0x40004040 ;  /* 0x4000404000277882 */ /* 0x000fe20000000000 */
[----:B------:R-:W-:Y:S01]  /*3c50*/  UMOV UR37, 0x40004040 ;  /* 0x4000404000257882 */ /* 0x000fe20000000000 */
[----:B------:R-:W-:Y:S01]  /*3c60*/  UMOV UR35, 0x40004040 ;  /* 0x4000404000237882 */ /* 0x000fe20000000000 */
[----:B------:R2:W-:Y:S01]  /*3c70*/  UTCQMMA.2CTA gdesc[UR38], gdesc[UR40], tmem[UR10], tmem[UR24], idesc[UR25], UPT ;  /* 0x00ff1828260075ea */ /* 0x0005e2000ba0030a */
[----:B------:R2:W-:Y:S01]  /*3c80*/  UTCQMMA.2CTA gdesc[UR34], gdesc[UR36], tmem[UR10], tmem[UR22], idesc[UR23], UPT ;  /* 0x00ff1624220075ea */ /* 0x0005e2000ba0030a */
[----:B------:R2:W-:Y:S01]  /*3c90*/  UTCBAR.2CTA.MULTICAST [UR8], URZ, UR12 ;  /* 0x000000ff080073e9 */ /* 0x0005e2000820080c */
[----:B------:R-:W-:Y:S01]  /*3ca0*/  UMOV UR46, UR18 ;  /* 0x00000012002e7c82 */ /* 0x000fe20008000000 */
[----:B------:R-:W-:Y:S05]  /*3cb0*/  BRA.U UP0, `(.L_x_77) ;  /* 0xfffffffd00507547 */ /* 0x000fea000b83ffff */
.L_x_74:
[----:B------:R-:W-:Y:S01]  /*3cc0*/  UIADD3 UR9, UPT, UPT, UR9, 0xd0, URZ ;  /* 0x000000d009097890 */ /* 0x000fe2000fffe0ff */
[----:B------:R-:W-:-:S08]  /*3cd0*/  UMOV UR17, UR16 ;  /* 0x0000001000117c82 */ /* 0x000fd00008000000 */
[----:B------:R4:W-:Y:S01]  /*3ce0*/  UTCBAR.2CTA.MULTICAST [UR9], URZ, UR11 ;  /* 0x000000ff090073e9 */ /* 0x0009e2000820080b */
[----:B------:R-:W-:Y:S02]  /*3cf0*/  NOP ;  /* 0x0000000000007918 */ /* 0x000fe40000000000 */
.L_x_72:
[----:B------:R-:W-:Y:S01]  /*3d00*/  UIADD3 UR19, UPT, UPT, UR19, 0x1, URZ ;  /* 0x0000000113137890 */ /* 0x000fe2000fffe0ff */
[----:B------:R-:W-:-:S03]  /*3d10*/  ISETP.NE.AND P0, PT, R8, 0x2, PT ;  /* 0x000000020800780c */ /* 0x000fc60003f05270 */
[----:B------:R-:W-:Y:S01]  /*3d20*/  UISETP.NE.AND UP0, UPT, UR19, 0x4, UPT ;  /* 0x000000041300788c */ /* 0x000fe2000bf05270 */
[----:B-12---:R-:W-:Y:S02]  /*3d30*/  SEL R0, RZ, 0x1, P0 ;  /* 0x00000001ff007807 */ /* 0x006fe40000000000 */
[----:B------:R-:W-:Y:S01]  /*3d40*/  SEL R8, R8, RZ, P0 ;  /* 0x000000ff08087207 */ /* 0x000fe20000000000 */
[----:B------:R-:W-:Y:S01]  /*3d50*/  USEL UR8, URZ, 0x1, UP0 ;  /* 0x00000001ff087887 */ /* 0x000fe20008000000 */
[----:B------:R-:W-:Y:S01]  /*3d60*/  LOP3.LUT R3, R3, R0, RZ, 0x3c, !PT ;  /* 0x0000000003037212 */ /* 0x000fe200078e3cff */
[----:B------:R-:W-:-:S04]  /*3d70*/  USEL UR19, UR19, URZ, UP0 ;  /* 0x000000ff13137287 */ /* 0x000fc80008000000 */
[----:B------:R-:W-:Y:S01]  /*3d80*/  LOP3.LUT R9, R9, UR8, RZ, 0x3c, !PT ;  /* 0x0000000809097c12 */ /* 0x000fe2000f8e3cff */
[----:B------:R-:W-:Y:S07]  /*3d90*/  @P1 BRA `(.L_x_78) ;  /* 0xfffffff800881947 */ /* 0x000fee000383ffff */
[----:B------:R-:W1:Y:S01]  /*3da0*/  S2UR UR6, SR_CgaCtaId ;  /* 0x00000000000679c3 */ /* 0x000e620000008800 */
[----:B------:R-:W-:Y:S01]  /*3db0*/  ELECT P0, URZ, PT ;  /* 0x0000000000ff782f */ /* 0x000fe20003800000 */
[----:B------:R-:W-:Y:S01]  /*3dc0*/  HFMA2 R0, -RZ, RZ, 0, 5.9604644775390625e-08 ;  /* 0x00000001ff007431 */ /* 0x000fe200000001ff */
[----:B------:R-:W-:-:S05]  /*3dd0*/  UMOV UR8, 0x40 ;  /* 0x0000004000087882 */ /* 0x000fca0000000000 */
[----:B------:R-:W-:Y:S01]  /*3de0*/  UVIRTCOUNT.DEALLOC.SMPOOL 0x80 ;  /* 0x000000800000784c */ /* 0x000fe20000000000 */
[----:B------:R-:W-:Y:S02]  /*3df0*/  UISETP.NE.AND UP0, UPT, UR5, URZ, UPT ;  /* 0x000000ff0500728c */ /* 0x000fe4000bf05270 */
[----:B-1----:R-:W-:-:S09]  /*3e00*/  ULEA UR6, UR6, UR8, 0x18 ;  /* 0x0000000806067291 */ /* 0x002fd2000f8ec0ff */
[----:B------:R1:W-:Y:S01]  /*3e10*/  @P0 STS.U8 [UR6+0x1c], R0 ;  /* 0x00001c00ff000988 */ /* 0x0003e20008000006 */
[----:B------:R-:W-:Y:S05]  /*3e20*/  BRA.U UP0, `(.L_x_79) ;  /* 0x0000000100a07547 */ /* 0x000fea000b800000 */
[----:B------:R-:W-:Y:S01]  /*3e30*/  UIADD3 UR5, UPT, UPT, UR7, 0xf0, URZ ;  /* 0x000000f007057890 */ /* 0x000fe2000fffe0ff */
[----:B------:R-:W-:-:S03]  /*3e40*/  SHF.L.U32 R3, R9, 0x1f, RZ ;  /* 0x0000001f09037819 */ /* 0x000fc600000006ff */
[----:B------:R-:W-:-:S09]  /*3e50*/  ULEA UR8, UR19, UR5, 0x3 ;  /* 0x0000000513087291 */ /* 0x000fd2000f8e18ff */
[----:B------:R-:W2:Y:S02]  /*3e60*/  SYNCS.PHASECHK.TRANS64.TRYWAIT P0, [UR8], R3 ;  /* 0x00000003ff0075a7 */ /* 0x000ea40008001108 */
[----:B--2---:R-:W-:Y:S05]  /*3e70*/  @!P0 BRA `(.L_x_80) ;  /* 0x00000054006c8947 */ /* 0x004fea0003800000 */
.L_x_159:
[----:B----4-:R-:W-:-:S04]  /*3e80*/  UIADD3 UR9, UPT, UPT, UR19, 0x1, URZ ;  /* 0x0000000113097890 */ /* 0x010fc8000fffe0ff */
        /* <DEDUP_REMOVED lines=8> */
.L_x_161:
        /* <DEDUP_REMOVED lines=9> */
.L_x_163:
[----:B------:R-:W-:-:S04]  /*3fa0*/  UIADD3 UR9, UPT, UPT, UR9, 0x1, URZ ;  /* 0x0000000109097890 */ /* 0x000fc8000fffe0ff */
[----:B------:R-:W-:-:S04]  /*3fb0*/  UISETP.NE.AND UP1, UPT, UR9, 0x4, UPT ;  /* 0x000000040900788c */ /* 0x000fc8000bf25270 */
[----:B------:R-:W-:Y:S02]  /*3fc0*/  USEL UR8, URZ, 0x1, UP1 ;  /* 0x00000001ff087887 */ /* 0x000fe40008800000 */
[----:B------:R-:W-:-:S04]  /*3fd0*/  USEL UR9, UR9, URZ, UP1 ;  /* 0x000000ff09097287 */ /* 0x000fc80008800000 */
[----:B------:R-:W-:Y:S01]  /*3fe0*/  ULEA UR9, UR9, UR5, 0x3 ;  /* 0x0000000509097291 */ /* 0x000fe2000f8e18ff */
[----:B-1----:R-:W-:-:S04]  /*3ff0*/  LOP3.LUT R3, R2, UR8, RZ, 0x3c, !PT ;  /* 0x0000000802037c12 */ /* 0x002fc8000f8e3cff */
[----:B------:R-:W-:Y:S01]  /*4000*/  SHF.L.U32 R3, R3, 0x1f, RZ ;  /* 0x0000001f03037819 */ /* 0x000fe200000006ff */
[----:B------:R-:W-:-:S04]  /*4010*/  IMAD.U32 R0, RZ, RZ, UR9 ;  /* 0x00000009ff007e24 */ /* 0x000fc8000f8e00ff */
[----:B------:R1:W2:Y:S03]  /*4020*/  SYNCS.PHASECHK.TRANS64.TRYWAIT P0, [R0+URZ], R3 ;  /* 0x00000003000075a7 */ /* 0x0002a600080011ff */
[----:B--2---:R-:W-:Y:S05]  /*4030*/  @!P0 NANOSLEEP.SYNCS 0x989680 ;  /* 0x009896800000895d */ /* 0x004fea0003900000 */
[----:B------:R-:W2:Y:S02]  /*4040*/  @!P0 SYNCS.PHASECHK.TRANS64 P0, [R0+URZ], R3 ;  /* 0x00000003000085a7 */ /* 0x000ea400080010ff */
[----:B--2---:R-:W-:Y:S05]  /*4050*/  @P0 BRA `(.L_x_83) ;  /* 0x0000000000200947 */ /* 0x004fea0003800000 */
.L_x_84:
[----:B--2---:R2:W4:Y:S02]  /*4060*/  SYNCS.PHASECHK.TRANS64.TRYWAIT P0, [R0+URZ], R3 ;  /* 0x00000003000075a7 */ /* 0x00452400080011ff */
[----:B----4-:R-:W-:Y:S05]  /*4070*/  @!P0 NANOSLEEP.SYNCS 0x989680 ;  /* 0x009896800000895d */ /* 0x010fea0003900000 */
[----:B------:R-:W4:Y:S02]  /*4080*/  @!P0 SYNCS.PHASECHK.TRANS64 P0, [R0+URZ], R3 ;  /* 0x00000003000085a7 */ /* 0x000f2400080010ff */
[----:B----4-:R-:W-:Y:S05]  /*4090*/  @!P0 BRA `(.L_x_84) ;  /* 0xfffffffc00f08947 */ /* 0x010fea000383ffff */
[----:B------:R-:W-:Y:S05]  /*40a0*/  BRA `(.L_x_83) ;  /* 0x00000000000c7947 */ /* 0x000fea0003800000 */
.L_x_79:
[----:B------:R-:W-:-:S04]  /*40b0*/  UIADD3 UR5, UPT, UPT, UR7, 0x130, URZ ;  /* 0x0000013007057890 */ /* 0x000fc8000fffe0ff */
[----:B------:R-:W-:-:S09]  /*40c0*/  UPRMT UR5, UR4, 0x654, UR5 ;  /* 0x0000065404057896 */ /* 0x000fd20008000005 */
[----:B------:R-:W-:Y:S03]  /*40d0*/  SYNCS.ARRIVE.TRANS64.RED.A1T0 RZ, [UR5], RZ ;  /* 0x000000ffffff79a7 */ /* 0x000fe60008100405 */
.L_x_83:
[----:B-12---:R-:W-:Y:S01]  /*40e0*/  SHF.L.U32 R3, RZ, 0x1f, RZ ;  /* 0x0000001fff037819 */ /* 0x006fe200000006ff */
[----:B------:R-:W-:Y:S01]  /*40f0*/  UIADD3 UR5, UPT, UPT, UR7, 0x130, URZ ;  /* 0x0000013007057890 */ /* 0x000fe2000fffe0ff */
[----:B------:R-:W-:Y:S02]  /*4100*/  PLOP3.LUT P0, PT, PT, PT, UP0, 0x80, 0x8 ;  /* 0x000000000008781c */ /* 0x000fe40003f0f008 */
[----:B------:R-:W1:Y:S02]  /*4110*/  SYNCS.PHASECHK.TRANS64.TRYWAIT P1, [UR7+0x130], R3 ;  /* 0x00013003ff0075a7 */ /* 0x000e640008021107 */
[----:B-1----:R-:W-:Y:S09]  /*4120*/  @!P1 BRA `(.L_x_85) ;  /* 0x0000005400089947 */ /* 0x002ff20003800000 */
.L_x_165:
[----:B------:R-:W-:Y:S01]  /*4130*/  @!UP0 UPRMT UR5, UR4, 0x654, UR5 ;  /* 0x0000065404058896 */ /* 0x000fe20008000005 */
[----:B------:R-:W-:Y:S02]  /*4140*/  UMOV UR8, 0xffff ;  /* 0x0000ffff00087882 */ /* 0x000fe40000000000 */
[----:B------:R-:W-:-:S06]  /*4150*/  UMOV UR4, 0x1 ;  /* 0x0000000100047882 */ /* 0x000fcc0000000000 */
[----:B------:R-:W-:Y:S01]  /*4160*/  @!P0 SYNCS.ARRIVE.TRANS64.RED.A1T0 RZ, [UR5], RZ ;  /* 0x000000ffffff89a7 */ /* 0x000fe20008100405 */
[----:B------:R-:W-:Y:S01]  /*4170*/  NOP ;  /* 0x0000000000007918 */ /* 0x000fe20000000000 */
[----:B-1----:R-:W1:Y:S01]  /*4180*/  LDS R0, [UR6+0x14] ;  /* 0x00001406ff007984 */ /* 0x002e620008000800 */
[----:B------:R-:W-:-:S04]  /*4190*/  ULOP3.LUT UR5, UR21, 0xffff, URZ, 0xc0, !UPT ;  /* 0x0000ffff15057892 */ /* 0x000fc8000f8ec0ff */
[----:B------:R-:W-:-:S04]  /*41a0*/  USHF.R.U32.HI UR5, URZ, 0x5, UR5 ;  /* 0x00000005ff057899 */ /* 0x000fc80008011605 */
[----:B------:R-:W-:Y:S02]  /*41b0*/  USHF.L.U32 UR8, UR8, UR5, URZ ;  /* 0x0000000508087299 */ /* 0x000fe400080006ff */
[----:B------:R-:W-:-:S04]  /*41c0*/  USHF.L.U32 UR4, UR4, UR5, URZ ;  /* 0x0000000504047299 */ /* 0x000fc800080006ff */
[----:B-1----:R-:W-:-:S04]  /*41d0*/  LOP3.LUT R0, R0, UR8, RZ, 0xc0, !PT ;  /* 0x0000000800007c12 */ /* 0x002fc8000f8ec0ff */
[----:B------:R-:W-:-:S13]  /*41e0*/  ISETP.NE.AND P0, PT, R0, UR8, PT ;  /* 0x0000000800007c0c */ /* 0x000fda000bf05270 */
[----:B------:R-:W-:Y:S05]  /*41f0*/  @P0 BRA `(.L_x_86) ;  /* 0x0000000000580947 */ /* 0x000fea0003800000 */
[----:B------:R-:W1:Y:S02]  /*4200*/  LDS R0, [UR6+0x18] ;  /* 0x00001806ff007984 */ /* 0x000e640008000800 */
[----:B-1----:R-:W-:-:S04]  /*4210*/  LOP3.LUT R0, R0, UR4, RZ, 0xc0, !PT ;  /* 0x0000000400007c12 */ /* 0x002fc8000f8ec0ff */
[----:B------:R-:W-:-:S13]  /*4220*/  ISETP.NE.AND P0, PT, R0, UR4, PT ;  /* 0x0000000400007c0c */ /* 0x000fda000bf05270 */
[----:B------:R-:W-:Y:S05]  /*4230*/  @P0 BRA `(.L_x_87) ;  /* 0x00000000003c0947 */ /* 0x000fea0003800000 */
[----:B------:R-:W1:Y:S01]  /*4240*/  S2R R2, SR_LANEID ;  /* 0x0000000000027919 */ /* 0x000e620000000000 */
[----:B------:R-:W-:Y:S01]  /*4250*/  ULOP3.LUT UR8, URZ, UR8, URZ, 0x33, !UPT ;  /* 0x00000008ff087292 */ /* 0x000fe2000f8e33ff */
[----:B------:R-:W-:Y:S01]  /*4260*/  LOP3.LUT R4, RZ, UR4, RZ, 0x33, !PT ;  /* 0x00000004ff047c12 */ /* 0x000fe2000f8e33ff */
[----:B------:R-:W-:Y:S02]  /*4270*/  VOTEU.ANY UR7, UPT, PT ;  /* 0x0000000000077886 */ /* 0x000fe400038e0100 */
[----:B------:R-:W-:Y:S01]  /*4280*/  UFLO.U32 UR7, UR7 ;  /* 0x00000007000772bd */ /* 0x000fe200080e0000 */
[----:B------:R-:W2:Y:S01]  /*4290*/  REDUX UR4, R4 ;  /* 0x00000000040473c4 */ /* 0x000ea20000000000 */
[----:B------:R-:W-:-:S06]  /*42a0*/  IMAD.U32 R0, RZ, RZ, UR8 ;  /* 0x00000008ff007e24 */ /* 0x000fcc000f8e00ff */
[----:B------:R1:W-:Y:S01]  /*42b0*/  UTCATOMSWS.AND URZ, UR8 ;  /* 0x0000000800ff79e3 */ /* 0x0003e20008000000 */
[----:B------:R-:W3:Y:S01]  /*42c0*/  REDUX UR5, R0 ;  /* 0x00000000000573c4 */ /* 0x000ee20000000000 */
[----:B-1----:R-:W-:Y:S01]  /*42d0*/  ISETP.EQ.U32.AND P0, PT, R2, UR7, PT ;  /* 0x0000000702007c0c */ /* 0x002fe2000bf02070 */
[----:B--2---:R-:W-:Y:S01]  /*42e0*/  IMAD.U32 R2, RZ, RZ, UR4 ;  /* 0x00000004ff027e24 */ /* 0x004fe2000f8e00ff */
[----:B---3--:R-:W-:-:S11]  /*42f0*/  MOV R3, UR5 ;  /* 0x0000000500037c02 */ /* 0x008fd60008000f00 */
[----:B------:R1:W-:Y:S04]  /*4300*/  @P0 ATOMS.AND RZ, [UR6+0x14], R3 ;  /* 0x00001403ffff098c */ /* 0x0003e8000a800006 */
[----:B------:R1:W-:Y:S01]  /*4310*/  @P0 ATOMS.AND RZ, [UR6+0x18], R2 ;  /* 0x00001802ffff098c */ /* 0x0003e2000a800006 */
[----:B------:R-:W-:Y:S05]  /*4320*/  BRA `(.L_x_88) ;  /* 0x0000000000147947 */ /* 0x000fea0003800000 */
.L_x_87:
[----:B------:R-:W-:Y:S02]  /*4330*/  MOV R2, 0x4350 ;  /* 0x0000435000027802 */ /* 0x000fe40000000f00 */
[----:B---345:R-:W-:Y:S05]  /*4340*/  CALL.REL.NOINC `($__internal_0_$__cuda_sm10x_tcgen05_guardrail_trap_col_being_dealloced_not_returned_by_alloc) ;  /* 0x00000054005c7944 */ /* 0x038fea0003c00000 */
[----:B------:R-:W-:Y:S05]  /*4350*/  BRA `(.L_x_88) ;  /* 0x0000000000087947 */ /* 0x000fea0003800000 */
.L_x_86:
[----:B------:R-:W-:Y:S02]  /*4360*/  MOV R2, 0x4380 ;  /* 0x0000438000027802 */ /* 0x000fe40000000f00 */
[----:B---345:R-:W-:Y:S05]  /*4370*/  CALL.REL.NOINC `($__internal_2_$__cuda_sm10x_tcgen05_guardrail_trap_unallocated_columns_being_dealloced) ;  /* 0x0000005400687944 */ /* 0x038fea0003c00000 */
.L_x_88:
[----:B------:R-:W-:Y:S01]  /*4380*/  NOP ;  /* 0x0000000000007918 */ /* 0x000fe20000000000 */
[----:B----4-:R-:W-:Y:S05]  /*4390*/  EXIT ;  /* 0x000000000000794d */ /* 0x010fea0003800000 */
.L_x_59:
[----:B------:R-:W-:-:S09]  /*43a0*/  UISETP.NE.OR UP5, UPT, UR10, 0x3, !UP5 ;  /* 0x000000030a00788c */ /* 0x000fd2000efa5670 */
[----:B------:R-:W-:Y:S05]  /*43b0*/  BRA.U UP5, `(.L_x_89) ;  /* 0x0000000d05407547 */ /* 0x000fea000b800000 */
[----:B------:R-:W1:Y:S01]  /*43c0*/  LDC R0, c[0x0][0xb30] ;  /* 0x0002cc00ff007b82 */ /* 0x000e620000000800 */
[----:B------:R-:W2:Y:S01]  /*43d0*/  LDCU.64 UR8, c[0x0][0x888] ;  /* 0x00011100ff0877ac */ /* 0x000ea20008000a00 */
[----:B------:R-:W-:Y:S02]  /*43e0*/  HFMA2 R29, -RZ, RZ, 0, 0 ;  /* 0x00000000ff1d7431 */ /* 0x000fe400000001ff */
[----:B------:R-:W-:Y:S01]  /*43f0*/  IMAD.MOV.U32 R31, RZ, RZ, 0x1 ;  /* 0x00000001ff1f7424 */ /* 0x000fe200078e00ff */
[----:B------:R-:W-:Y:S01]  /*4400*/  MOV R23, 0x2000 ;  /* 0x0000200000177802 */ /* 0x000fe20000000f00 */
[----:B------:R-:W3:Y:S01]  /*4410*/  LDCU.64 UR4, c[0x0][0x890] ;  /* 0x00011200ff0477ac */ /* 0x000ee20008000a00 */
[----:B------:R-:W-:Y:S01]  /*4420*/  IMAD.MOV.U32 R30, RZ, RZ, RZ ;  /* 0x000000ffff1e7224 */ /* 0x000fe200078e00ff */
[----:B------:R-:W4:Y:S01]  /*4430*/  LDC R19, c[0x0][0x370] ;  /* 0x0000dc00ff137b82 */ /* 0x000f220000000800 */
[----:B------:R-:W-:Y:S01]  /*4440*/  UMOV UR6, 0x400 ;  /* 0x0000040000067882 */ /* 0x000fe20000000000 */
[----:B------:R-:W-:-:S02]  /*4450*/  UPLOP3.LUT UP1, UPT, UPT, UPT, UPT, 0x40, 0x4 ;  /* 0x000000000004789c */ /* 0x000fc40003f2e870 */
[----:B------:R-:W-:-:S04]  /*4460*/  ULEA UR6, UR37, UR6, 0x18 ;  /* 0x0000000625067291 */ /* 0x000fc8000f8ec0ff */
[----:B------:R-:W4:Y:S01]  /*4470*/  LDC R2, c[0x0][0xb0c] ;  /* 0x0002c300ff027b82 */ /* 0x000f220000000800 */
[----:B------:R-:W-:Y:S02]  /*4480*/  UIADD3 UR13, UPT, UPT, UR6, 0x88, URZ ;  /* 0x00000088060d7890 */ /* 0x000fe4000fffe0ff */
[----:B--2---:R-:W-:Y:S02]  /*4490*/  UISETP.NE.U32.AND UP2, UPT, UR8, URZ, UPT ;  /* 0x000000ff0800728c */ /* 0x004fe4000bf45070 */
[----:B------:R-:W-:Y:S02]  /*44a0*/  UIADD3 UR17, UPT, UPT, UR6, 0x80, URZ ;  /* 0x0000008006117890 */ /* 0x000fe4000fffe0ff */
[----:B---3--:R-:W-:Y:S01]  /*44b0*/  UISETP.NE.U32.AND UP3, UPT, UR4, URZ, UPT ;  /* 0x000000ff0400728c */ /* 0x008fe2000bf65070 */
[----:B------:R-:W2:Y:S01]  /*44c0*/  LDC R18, c[0x0][0xb20] ;  /* 0x0002c800ff127b82 */ /* 0x000ea20000000800 */
[----:B-1----:R-:W-:Y:S01]  /*44d0*/  ISETP.NE.AND P1, PT, R0, 0x1, PT ;  /* 0x000000010000780c */ /* 0x002fe20003f25270 */
[----:B------:R-:W-:-:S02]  /*44e0*/  UISETP.NE.AND.EX UP2, UPT, UR9, URZ, UPT, UP2 ;  /* 0x000000ff0900728c */ /* 0x000fc4000bf45320 */
[----:B------:R-:W-:Y:S02]  /*44f0*/  UPRMT UR13, UR37, 0x654, UR13 ;  /* 0x00000654250d7896 */ /* 0x000fe4000800000d */
[----:B------:R-:W-:Y:S02]  /*4500*/  UISETP.NE.AND.EX UP3, UPT, UR5, URZ, UPT, UP3 ;  /* 0x000000ff0500728c */ /* 0x000fe4000bf65330 */
[----:B------:R-:W1:Y:S08]  /*4510*/  LDC.64 R32, c[0x0][0x348] ;  /* 0x0000d200ff207b82 */ /* 0x000e700000000a00 */
[----:B------:R-:W3:Y:S08]  /*4520*/  LDC.64 R16, c[0x0][0xb10] ;  /* 0x0002c400ff107b82 */ /* 0x000ef00000000a00 */
[----:B------:R-:W1:Y:S08]  /*4530*/  LDC.64 R6, c[0x0][0xb18] ;  /* 0x0002c600ff067b82 */ /* 0x000e700000000a00 */
[----:B------:R-:W1:Y:S08]  /*4540*/  LDC.64 R4, c[0x0][0xb28] ;  /* 0x0002ca00ff047b82 */ /* 0x000e700000000a00 */
[----:B--2-4-:R-:W1:Y:S02]  /*4550*/  LDC R22, c[0x0][0x374] ;  /* 0x0000dd00ff167b82 */ /* 0x014e640000000800 */
.L_x_98:
[C---:B------:R-:W-:Y:S02]  /*4560*/  LEA R0, R30.reuse, UR6, 0x3 ;  /* 0x000000061e007c11 */ /* 0x040fe4000f8e18ff */
[----:B------:R-:W-:Y:S02]  /*4570*/  SHF.L.U32 R3, R29, 0x1f, RZ ;  /* 0x0000001f1d037819 */ /* 0x000fe400000006ff */
[----:B------:R-:W-:Y:S02]  /*4580*/  LEA R24, R30, UR6, 0x4 ;  /* 0x000000061e187c11 */ /* 0x000fe4000f8e20ff */
[----:B--2---:R-:W2:Y:S02]  /*4590*/  SYNCS.PHASECHK.TRANS64.TRYWAIT P0, [R0+URZ+0xb0], R3 ;  /* 0x0000b003000075a7 */ /* 0x004ea400080011ff */
[----:B--2---:R-:W-:Y:S05]  /*45a0*/  @!P0 BRA `(.L_x_90) ;  /* 0x0000005000008947 */ /* 0x004fea0003800000 */
.L_x_166:
[----:B------:R-:W-:Y:S01]  /*45b0*/  ISETP.GE.AND P0, PT, R72, 0x1, PT ;  /* 0x000000014800780c */ /* 0x000fe20003f06270 */
[----:B------:R-:W4:Y:S01]  /*45c0*/  LDS.128 R24, [R24+0x140] ;  /* 0x0001400018187984 */ /* 0x000f220000000c00 */
[----:B--2---:R-:W-:Y:S01]  /*45d0*/  VIADD R0, R0, 0xc0 ;  /* 0x000000c000007836 */ /* 0x004fe20000000000 */
[----:B------:R-:W-:Y:S01]  /*45e0*/  @!PT LDS RZ, [RZ] ;  /* 0x00000000fffff984 */ /* 0x000fe20000000800 */
[----:B------:R-:W-:Y:S01]  /*45f0*/  @!PT LDS RZ, [RZ] ;  /* 0x00000000fffff984 */ /* 0x000fe20000000800 */
[----:B------:R-:W-:Y:S01]  /*4600*/  @!PT LDS RZ, [RZ] ;  /* 0x00000000fffff984 */ /* 0x000fe20000000800 */
[----:B------:R-:W-:Y:S01]  /*4610*/  @!PT LDS RZ, [RZ] ;  /* 0x00000000fffff984 */ /* 0x000fe20000000800 */
[----:B------:R2:W-:Y:S06]  /*4620*/  MEMBAR.ALL.CTA ;  /* 0x0000000000007992 */ /* 0x0005ec0000008000 */
[----:B--2---:R-:W2:Y:S01]  /*4630*/  FENCE.VIEW.ASYNC.S ;  /* 0x00000000000073c6 */ /* 0x004ea20000000000 */
[----:B------:R-:W-:Y:S04]  /*4640*/  PRMT R0, RZ, 0x654, R0 ;  /* 0x00000654ff007816 */ /* 0x000fe80000000000 */
[----:B--2---:R2:W-:Y:S01]  /*4650*/  SYNCS.ARRIVE.TRANS64.RED.A1T0 RZ, [R0+URZ], RZ ;  /* 0x000000ff00ff79a7 */ /* 0x0045e200081004ff */
[----:B----4-:R-:W-:Y:S11]  /*4660*/  LOP3.LUT P3, RZ, R26, 0x1, RZ, 0xc0, !PT ;  /* 0x000000011aff7812 */ /* 0x010ff6000786c0ff */
[----:B------:R-:W-:Y:S02]  /*4670*/  @!UPT UIADD3 URZ, UPT, UPT, URZ, URZ, URZ ;  /* 0x000000fffffff290 */ /* 0x000fe4000fffe0ff */
[----:B------:R-:W-:Y:S02]  /*4680*/  @P3 MOV R13, R24 ;  /* 0x00000018000d3202 */ /* 0x000fe40000000f00 */
[----:B------:R-:W-:Y:S01]  /*4690*/  @P3 LOP3.LUT R8, R25, 0xffff, RZ, 0xc0, !PT ;  /* 0x0000ffff19083812 */ /* 0x000fe200078ec0ff */
[----:B--2---:R-:W-:Y:S06]  /*46a0*/  @!P0 BRA `(.L_x_91) ;  /* 0x0000000000a48947 */ /* 0x004fec0003800000 */
[----:B-1----:R-:W-:Y:S01]  /*46b0*/  IMAD.HI.U32 R35, R22, R7, RZ ;  /* 0x0000000716237227 */ /* 0x002fe200078e00ff */
[----:B------:R-:W-:Y:S02]  /*46c0*/  ISETP.NE.AND P0, PT, R6, 0x1, PT ;  /* 0x000000010600780c */ /* 0x000fe40003f05270 */
[----:B------:R-:W-:Y:S01]  /*46d0*/  ISETP.NE.AND P2, PT, R72, 0x1, PT ;  /* 0x000000014800780c */ /* 0x000fe20003f45270 */
[----:B---3--:R-:W-:Y:S01]  /*46e0*/  IMAD.HI.U32 R34, R19, R16, RZ ;  /* 0x0000001013227227 */ /* 0x008fe200078e00ff */
[----:B------:R-:W-:Y:S02]  /*46f0*/  SHF.R.U32.HI R35, RZ, R18, R35 ;  /* 0x00000012ff237219 */ /* 0x000fe40000011623 */
[----:B------:R-:W-:Y:S01]  /*4700*/  ISETP.NE.AND P4, PT, R2, 0x1, PT ;  /* 0x000000010200780c */ /* 0x000fe20003f85270 */
[----:B------:R-:W-:Y:S01]  /*4710*/  IMAD.HI.U32 R36, R13, R16, RZ ;  /* 0x000000100d247227 */ /* 0x000fe200078e00ff */
[----:B------:R-:W-:Y:S02]  /*4720*/  SHF.R.U32.HI R34, RZ, R17, R34 ;  /* 0x00000011ff227219 */ /* 0x000fe40000011622 */
[----:B------:R-:W-:Y:S01]  /*4730*/  SEL R3, R22, R35, !P0 ;  /* 0x0000002316037207 */ /* 0x000fe20004000000 */
[C---:B------:R-:W-:Y:S01]  /*4740*/  IMAD.HI.U32 R35, R8.reuse, R7, RZ ;  /* 0x0000000708237227 */ /* 0x040fe200078e00ff */
[----:B------:R-:W-:Y:S02]  /*4750*/  SEL R11, R19, R34, !P4 ;  /* 0x00000022130b7207 */ /* 0x000fe40006000000 */
[----:B------:R-:W-:Y:S01]  /*4760*/  SHF.R.U32.HI R36, RZ, R17, R36 ;  /* 0x00000011ff247219 */ /* 0x000fe20000011624 */
[----:B------:R-:W-:Y:S01]  /*4770*/  IMAD.HI.U32 R38, R3, R4, RZ ;  /* 0x0000000403267227 */ /* 0x000fe200078e00ff */
[----:B------:R-:W-:Y:S03]  /*4780*/  SHF.R.U32.HI R35, RZ, R18, R35 ;  /* 0x00000012ff237219 */ /* 0x000fe60000011623 */
[----:B------:R-:W-:Y:S01]  /*4790*/  IMAD.HI.U32 R34, R11, R4, RZ ;  /* 0x000000040b227227 */ /* 0x000fe200078e00ff */
[----:B------:R-:W-:Y:S02]  /*47a0*/  @P2 SHF.R.U32.HI R3, RZ, R5, R38 ;  /* 0x00000005ff032219 */ /* 0x000fe40000011626 */
[----:B------:R-:W-:Y:S02]  /*47b0*/  SEL R9, R8, R35, !P0 ;  /* 0x0000002308097207 */ /* 0x000fe40004000000 */
[----:B------:R-:W-:Y:S01]  /*47c0*/  @P2 SHF.R.U32.HI R11, RZ, R5, R34 ;  /* 0x00000005ff0b2219 */ /* 0x000fe20000011622 */
[C---:B------:R-:W-:Y:S01]  /*47d0*/  IMAD R10, R72.reuse, R3, RZ ;  /* 0x00000003480a7224 */ /* 0x040fe200078e02ff */
[----:B------:R-:W-:Y:S01]  /*47e0*/  SEL R3, R13, R36, !P4 ;  /* 0x000000240d037207 */ /* 0x000fe20006000000 */
[C---:B------:R-:W-:Y:S03]  /*47f0*/  IMAD.HI.U32 R14, R9.reuse, R4, RZ ;  /* 0x00000004090e7227 */ /* 0x040fe600078e00ff */
[----:B------:R-:W-:Y:S01]  /*4800*/  ISETP.GE.AND P0, PT, R9, R10, PT ;  /* 0x0000000a0900720c */ /* 0x000fe20003f06270 */
[C---:B------:R-:W-:Y:S01]  /*4810*/  IMAD R12, R72.reuse, R11, RZ ;  /* 0x0000000b480c7224 */ /* 0x040fe200078e02ff */
[-C--:B------:R-:W-:Y:S04]  /*4820*/  SHF.R.U32.HI R14, RZ, R5.reuse, R14 ;  /* 0x00000005ff0e7219 */ /* 0x080fe8000001160e */
[----:B------:R-:W-:Y:S02]  /*4830*/  ISETP.GE.OR P0, PT, R3, R12, P0 ;  /* 0x0000000c0300720c */ /* 0x000fe40000706670 */
[----:B------:R-:W-:Y:S05]  /*4840*/  SEL R15, R9, R14, !P2 ;  /* 0x0000000e090f7207 */ /* 0x000fea0005000000 */
[----:B------:R-:W-:Y:S04]  /*4850*/  IMAD.MOV R14, RZ, RZ, -R15 ;  /* 0x000000ffff0e7224 */ /* 0x000fe800078e0a0f */
[----:B------:R-:W-:Y:S02]  /*4860*/  IMAD R14, R72, R14, R9 ;  /* 0x0000000e480e7224 */ /* 0x000fe400078e0209 */
[C---:B------:R-:W-:Y:S05]  /*4870*/  @!P0 IMAD.HI.U32 R10, R3.reuse, R4, RZ ;  /* 0x00000004030a8227 */ /* 0x040fea00078e00ff */
[----:B------:R-:W-:Y:S04]  /*4880*/  @!P0 SHF.R.U32.HI R10, RZ, R5, R10 ;  /* 0x00000005ff0a8219 */ /* 0x000fe8000001160a */
[----:B------:R-:W-:Y:S01]  /*4890*/  @!P0 SEL R0, R3, R10, !P2 ;  /* 0x0000000a03008207 */ /* 0x000fe20005000000 */
[----:B------:R-:W-:Y:S03]  /*48a0*/  IMAD.MOV R10, RZ, RZ, -R3 ;  /* 0x000000ffff0a7224 */ /* 0x000fe600078e0a03 */
[----:B------:R-:W-:Y:S01]  /*48b0*/  @!P0 IADD3 R15, PT, PT, R15, -R0, RZ ;  /* 0x800000000f0f8210 */ /* 0x000fe20007ffe0ff */
[----:B------:R-:W-:Y:S01]  /*48c0*/  @!P0 IMAD R0, R11, R14, R0 ;  /* 0x0000000e0b008224 */ /* 0x000fe200078e0200 */
[----:B------:R-:W-:Y:S01]  /*48d0*/  IADD3 R11, PT, PT, -R9, RZ, RZ ;  /* 0x000000ff090b7210 */ /* 0x000fe20007ffe1ff */
[----:B------:R-:W-:Y:S02]  /*48e0*/  IMAD R13, R2, R10, R13 ;  /* 0x0000000a020d7224 */ /* 0x000fe400078e020d */
[----:B------:R-:W-:Y:S02]  /*48f0*/  @!P0 IMAD R9, R15, R72, R3 ;  /* 0x000000480f098224 */ /* 0x000fe400078e0203 */
[----:B------:R-:W-:Y:S02]  /*4900*/  @!P0 IMAD.MOV.U32 R3, RZ, RZ, R0 ;  /* 0x000000ffff038224 */ /* 0x000fe400078e0000 */
[----:B------:R-:W-:Y:S02]  /*4910*/  IMAD R8, R6, R11, R8 ;  /* 0x0000000b06087224 */ /* 0x000fe400078e0208 */
[----:B------:R-:W-:Y:S02]  /*4920*/  IMAD R13, R3, R2, R13 ;  /* 0x00000002030d7224 */ /* 0x000fe400078e020d */
[----:B------:R-:W-:Y:S02]  /*4930*/  IMAD R8, R9, R6, R8 ;  /* 0x0000000609087224 */ /* 0x000fe400078e0208 */
.L_x_91:
[----:B------:R-:W-:Y:S05]  /*4940*/  BRA.U UP1, `(.L_x_92) ;  /* 0x0000000101107547 */ /* 0x000fea000b800000 */
[----:B------:R-:W-:Y:S04]  /*4950*/  MOV R0, UR7 ;  /* 0x0000000700007c02 */ /* 0x000fe80008000f00 */
[----:B------:R-:W-:Y:S04]  /*4960*/  SHF.L.U32 R3, R0, 0x1f, RZ ;  /* 0x0000001f00037819 */ /* 0x000fe800000006ff */
[----:B------:R-:W2:Y:S02]  /*4970*/  SYNCS.PHASECHK.TRANS64.TRYWAIT P0, [UR6+0xa8], R3 ;  /* 0x0000a803ff0075a7 */ /* 0x000ea40008001106 */
[----:B--2---:R-:W-:Y:S05]  /*4980*/  @!P0 BRA `(.L_x_93) ;  /* 0x0000004c001c8947 */ /* 0x004fea0003800000 */
.L_x_92:
[----:B------:R-:W-:Y:S02]  /*4990*/  R2UR UR19, R21 ;  /* 0x00000000151372ca */ /* 0x000fe400000e0000 */
[----:B------:R-:W-:Y:S02]  /*49a0*/  R2UR UR18, R20 ;  /* 0x00000000141272ca */ /* 0x000fe400000e0000 */
[----:B------:R-:W-:Y:S02]  /*49b0*/  ISETP.NE.U32.AND P2, PT, RZ, UR4, PT ;  /* 0x00000004ff007c0c */ /* 0x000fe4000bf45070 */
[----:B------:R-:W-:Y:S02]  /*49c0*/  SHF.L.U32 R12, R31, 0x1f, RZ ;  /* 0x0000001f1f0c7819 */ /* 0x000fe400000006ff */
[----:B------:R-:W-:Y:S05]  /*49d0*/  ISETP.NE.AND.EX P2, PT, RZ, UR5, PT, P2 ;  /* 0x00000005ff007c0c */ /* 0x000fea000bf45320 */
[----:B------:R-:W-:Y:S02]  /*49e0*/  USHF.L.U32 UR19, UR19, 0x7, URZ ;  /* 0x0000000713137899 */ /* 0x000fe400080006ff */
[----:B------:R-:W-:Y:S01]  /*49f0*/  USHF.L.U32 UR18, UR18, 0x7, URZ ;  /* 0x0000000712127899 */ /* 0x000fe200080006ff */
[----:B------:R-:W-:Y:S11]  /*4a00*/  BRA.U !UP3, `(.L_x_94) ;  /* 0x000000010b347547 */ /* 0x000ff6000b800000 */
[----:B------:R-:W-:Y:S01]  /*4a10*/  UPLOP3.LUT UP0, UPT, UPT, UPT, UP2, 0x80, 0x8 ;  /* 0x000000000008789c */ /* 0x000fe20003f0f020 */
[----:B--2---:R-:W-:Y:S02]  /*4a20*/  HFMA2 R0, -RZ, RZ, 0, 5.9604644775390625e-08 ;  /* 0x00000001ff007431 */ /* 0x004fe400000001ff */
[----:B------:R-:W-:Y:S03]  /*4a30*/  IMAD.MOV.U32 R171, RZ, RZ, 0x1 ;  /* 0x00000001ffab7424 */ /* 0x000fe600078e00ff */
[----:B------:R-:W-:Y:S05]  /*4a40*/  PLOP3.LUT P0, PT, PT, PT, UP0, 0x80, 0x8 ;  /* 0x000000000008781c */ /* 0x000fea0003f0f008 */
[----:B------:R-:W2:Y:S01]  /*4a50*/  @UP0 LDCU.64 UR10, c[0x0][0x888] ;  /* 0x00011100ff0a07ac */ /* 0x000ea20008000a00 */
[----:B------:R-:W-:Y:S07]  /*4a60*/  @UP0 UIMAD UR8, UR36, UR4, URZ ;  /* 0x00000004240802a4 */ /* 0x000fee000f8e02ff */
[----:B------:R-:W-:Y:S01]  /*4a70*/  @!P0 PRMT R171, R0, 0x7610, R171 ;  /* 0x0000761000ab8816 */ /* 0x000fe200000000ab */
[----:B--2---:R-:W-:Y:S03]  /*4a80*/  @UP0 UIMAD.WIDE UR10, UR8, 0x4, UR10 ;  /* 0x00000004080a08a5 */ /* 0x004fe6000f8e020a */
[----:B------:R-:W2:Y:S03]  /*4a90*/  @!UP0 LDCU UR8, c[0x0][0x880] ;  /* 0x00011000ff0887ac */ /* 0x000ea60008000800 */
[----:B------:R-:W-:Y:S01]  /*4aa0*/  IMAD.U32 R10, RZ, RZ, UR10 ;  /* 0x0000000aff0a7e24 */ /* 0x000fe2000f8e00ff */
[----:B------:R-:W-:Y:S05]  /*4ab0*/  MOV R11, UR11 ;  /* 0x0000000b000b7c02 */ /* 0x000fea0008000f00 */
[----:B-----5:R4:W5:Y:S02]  /*4ac0*/  @P0 LDG.E R81, desc[UR46][R10.64] ;  /* 0x0000002e0a510981 */ /* 0x020964000c1e1900 */
[----:B--2-4-:R-:W-:Y:S07]  /*4ad0*/  @!P0 IMAD.U32 R81, RZ, RZ, UR8 ;  /* 0x00000008ff518e24 */ /* 0x014fee000f8e00ff */
.L_x_94:
[----:B-----5:R-:W-:Y:S01]  /*4ae0*/  @!P2 FSETP.EQ.AND P0, PT, R81, RZ, PT ;  /* 0x000000ff5100a20b */ /* 0x020fe20003f02000 */
[----:B------:R-:W-:Y:S01]  /*4af0*/  @!UPT UIADD3 URZ, UPT, UPT, URZ, URZ, URZ ;  /* 0x000000fffffff290 */ /* 0x000fe2000fffe0ff */
[----:B------:R-:W-:Y:S11]  /*4b00*/  @!P2 BRA `(.L_x_95) ;  /* 0x000000000014a947 */ /* 0x000ff60003800000 */
[----:B------:R-:W-:Y:S02]  /*4b10*/  LOP3.LUT P2, RZ, R171, 0xff, RZ, 0xc0, !PT ;  /* 0x000000ffabff7812 */ /* 0x000fe4000784c0ff */
[----:B------:R-:W-:Y:S04]  /*4b20*/  PLOP3.LUT P0, PT, PT, PT, UP0, 0x80, 0x8 ;  /* 0x000000000008781c */ /* 0x000fe80003f0f008 */
[----:B------:R-:W-:Y:S07]  /*4b30*/  PLOP3.LUT P0, PT, P0, PT, PT, 0x8, 0x80 ;  /* 0x000000000080781c */ /* 0x000fee000070e170 */
[----:B------:R-:W-:Y:S11]  /*4b40*/  @P2 FSETP.EQ.AND P0, PT, R81, RZ, PT ;  /* 0x000000ff5100220b */ /* 0x000ff60003f02000 */
[----:B------:R-:W-:Y:S02]  /*4b50*/  @!UPT UIADD3 URZ, UPT, UPT, URZ, URZ, URZ ;  /* 0x000000fffffff290 */ /* 0x000fe4000fffe0ff */
.L_x_95:
[----:B------:R-:W4:Y:S01]  /*4b60*/  SYNCS.PHASECHK.TRANS64.TRYWAIT P2, [UR6+0x90], R12 ;  /* 0x0000900cff0075a7 */ /* 0x000f220008041106 */
[----:B------:R-:W-:Y:S04]  /*4b70*/  ELECT P4, URZ, PT ;  /* 0x0000000000ff782f */ /* 0x000fe80003880000 */
[----:B------:R-:W-:Y:S11]  /*4b80*/  PLOP3.LUT P4, PT, P0, P4, PT, 0xf2, 0x2f ;  /* 0x00000000002f781c */ /* 0x000ff60000789e72 */
[----:B------:R-:W-:Y:S02]  /*4b90*/  @!UPT UIADD3 URZ, UPT, UPT, URZ, URZ, URZ ;  /* 0x000000fffffff290 */ /* 0x000fe4000fffe0ff */
[----:B-1----:R-:W-:Y:S05]  /*4ba0*/  @!P4 IADD3 R21, P0, PT, R32, 0x580, RZ ;  /* 0x000005802015c810 */ /* 0x002fea0007f1e0ff */
[----:B------:R-:W-:Y:S01]  /*4bb0*/  @!P4 IMAD.X R20, RZ, RZ, R33, P0 ;  /* 0x000000ffff14c224 */ /* 0x000fe200000e0621 */
[----:B----4-:R-:W-:Y:S07]  /*4bc0*/  @!P2 BRA `(.L_x_96) ;  /* 0x0000004800a4a947 */ /* 0x010fee0003800000 */
.L_x_169:
[----:B------:R-:W4:Y:S01]  /*4bd0*/  LDC.64 R14, c[0x0][0xb10] ;  /* 0x0002c400ff0e7b82 */ /* 0x000f220000000a00 */
[----:B------:R-:W-:Y:S01]  /*4be0*/  @!P4 R2UR UR8, R20 ;  /* 0x000000001408c2ca */ /* 0x000fe200000e0000 */
[----:B------:R-:W-:Y:S01]  /*4bf0*/  VOTEU.ALL UP1, P4 ;  /* 0x0000000000ff7886 */ /* 0x000fe20002020000 */
[----:B------:R-:W-:Y:S01]  /*4c00*/  @!P4 R2UR UR9, R21 ;  /* 0x000000001509c2ca */ /* 0x000fe200000e0000 */
[----:B------:R-:W-:Y:S01]  /*4c10*/  UMOV UR10, 0x0 ;  /* 0x00000000000a7882 */ /* 0x000fe20000000000 */
[----:B------:R-:W-:Y:S03]  /*4c20*/  UMOV UR11, 0x10000000 ;  /* 0x10000000000b7882 */ /* 0x000fe60000000000 */
[----:B------:R-:W5:Y:S01]  /*4c30*/  LDC.64 R10, c[0x0][0xb18] ;  /* 0x0002c600ff0a7b82 */ /* 0x000f620000000a00 */
[----:B------:R-:W-:Y:S01]  /*4c40*/  @!UP1 UIADD3 UR16, UPT, UPT, UR6, 0x200, URZ ;  /* 0x0000020006109890 */ /* 0x000fe2000fffe0ff */
[----:B------:R-:W-:Y:S01]  /*4c50*/  @P3 SHF.R.U32.HI R28, RZ, 0x10, R25 ;  /* 0x00000010ff1c3819 */ /* 0x000fe20000011619 */
[----:B------:R-:W-:Y:S01]  /*4c60*/  VOTEU.ALL UP1, P4 ;  /* 0x0000000000ff7886 */ /* 0x000fe20002020000 */
[----:B------:R-:W-:Y:S01]  /*4c70*/  UMOV UR20, UR36 ;  /* 0x0000002400147c82 */ /* 0x000fe20008000000 */
[----:B------:R-:W-:Y:S03]  /*4c80*/  VIADD R30, R30, 0x1 ;  /* 0x000000011e1e7836 */ /* 0x000fe60000000000 */
[----:B--2---:R-:W2:Y:S01]  /*4c90*/  @!P1 LDC R0, c[0x0][0xb20] ;  /* 0x0002c800ff009b82 */ /* 0x004ea20000000800 */
[----:B------:R-:W-:Y:S01]  /*4ca0*/  IMAD.U32 R21, RZ, RZ, UR8 ;  /* 0x00000008ff157e24 */ /* 0x000fe2000f8e00ff */
[----:B------:R-:W-:Y:S06]  /*4cb0*/  UPRMT UR8, UR37, 0x654, UR17 ;  /* 0x0000065425087896 */ /* 0x000fec0008000011 */
[----:B-1----:R-:W1:Y:S01]  /*4cc0*/  @!P1 LDC R3, c[0x0][0xb0c] ;  /* 0x0002c300ff039b82 */ /* 0x002e620000000800 */
[----:B------:R-:W-:Y:S01]  /*4cd0*/  IMAD.U32 R20, RZ, RZ, UR9 ;  /* 0x00000009ff147e24 */ /* 0x000fe2000f8e00ff */
[----:B------:R-:W-:Y:S04]  /*4ce0*/  @!P4 R2UR UR15, R21 ;  /* 0x00000000150fc2ca */ /* 0x000fe800000e0000 */
[----:B------:R-:W-:Y:S01]  /*4cf0*/  @!P4 R2UR UR14, R20 ;  /* 0x00000000140ec2ca */ /* 0x000fe200000e0000 */
[----:B------:R-:W-:Y:S11]  /*4d00*/  @!P4 IMAD.MOV.U32 R20, RZ, RZ, 0x2000 ;  /* 0x00002000ff14c424 */ /* 0x000ff600078e00ff */
[----:B------:R-:W-:Y:S01]  /*4d10*/  @!UPT UIADD3 URZ, UPT, UPT, URZ, URZ, URZ ;  /* 0x000000fffffff290 */ /* 0x000fe2000fffe0ff */
[----:B------:R1:W-:Y:S01]  /*4d20*/  @!UP1 UTMALDG.3D [UR16], [UR14], desc[UR10] ;  /* 0x00000a100e0095b4 */ /* 0x0003e20008011000 */
[----:B------:R1:W-:Y:S02]  /*4d30*/  @!P4 SYNCS.ARRIVE.TRANS64.RED.A0TR RZ, [UR6+0x80], R20 ;  /* 0x00008014ffffc9a7 */ /* 0x0003e40008300406 */
[----:B-1----:R-:W-:Y:S01]  /*4d40*/  @!P1 ISETP.NE.AND P2, PT, R3, 0x1, PT ;  /* 0x000000010300980c */ /* 0x002fe20003f45270 */
[C---:B----4-:R-:W-:Y:S01]  /*4d50*/  @!P1 IMAD.HI.U32 R14, R13.reuse, R14, RZ ;  /* 0x0000000e0d0e9227 */ /* 0x050fe200078e00ff */
[----:B-----5:R-:W-:Y:S03]  /*4d60*/  @!P1 ISETP.NE.AND P0, PT, R10, 0x1, PT ;  /* 0x000000010a00980c */ /* 0x020fe60003f05270 */
[C---:B------:R-:W-:Y:S01]  /*4d70*/  @!P1 IMAD.HI.U32 R11, R8.reuse, R11, RZ ;  /* 0x0000000b080b9227 */ /* 0x040fe200078e00ff */
[----:B------:R-:W-:Y:S04]  /*4d80*/  @!P1 SHF.R.U32.HI R14, RZ, R15, R14 ;  /* 0x0000000fff0e9219 */ /* 0x000fe8000001160e */
[----:B--2---:R-:W-:Y:S01]  /*4d90*/  @!P1 SHF.R.U32.HI R9, RZ, R0, R11 ;  /* 0x00000000ff099219 */ /* 0x004fe2000001160b */
[----:B------:R-:W-:Y:S01]  /*4da0*/  SYNCS.ARRIVE.TRANS64.RED.A1T0 RZ, [UR8], RZ ;  /* 0x000000ffffff79a7 */ /* 0x000fe20008100408 */
[----:B------:R-:W-:Y:S02]  /*4db0*/  @!P1 SEL R14, R13, R14, !P2 ;  /* 0x0000000e0d0e9207 */ /* 0x000fe40005000000 */
[----:B------:R-:W-:Y:S01]  /*4dc0*/  @!P1 SEL R9, R8, R9, !P0 ;  /* 0x0000000908099207 */ /* 0x000fe20004000000 */
[----:B------:R-:W1:Y:S04]  /*4dd0*/  SYNCS.PHASECHK.TRANS64.TRYWAIT P5, [UR6+0x98], R12 ;  /* 0x0000980cff0075a7 */ /* 0x000e6800080a1106 */
[----:B------:R-:W-:Y:S02]  /*4de0*/  @!P1 IMAD.IADD R0, R9, 0x1, -R14 ;  /* 0x0000000109009824 */ /* 0x000fe400078e0a0e */
[----:B------:R-:W-:Y:S02]  /*4df0*/  @!P1 IMAD.IADD R9, R14, 0x1, -R9 ;  /* 0x000000010e099824 */ /* 0x000fe400078e0a09 */
[----:B------:R-:W-:Y:S02]  /*4e00*/  @!P1 IMAD R13, R0, R3, R13 ;  /* 0x00000003000d9224 */ /* 0x000fe400078e020d */
[----:B------:R-:W-:Y:S01]  /*4e10*/  @!P1 IMAD R8, R9, R10, R8 ;  /* 0x0000000a09089224 */ /* 0x000fe200078e0208 */
[----:B-1----:R-:W-:Y:S06]  /*4e20*/  @!P5 BRA `(.L_x_97) ;  /* 0x000000480024d947 */ /* 0x002fec0003800000 */
.L_x_171:
[----:B-1----:R-:W-:Y:S01]  /*4e30*/  @!P4 IADD3 R3, P0, PT, R32, 0x580, RZ ;  /* 0x000005802003c810 */ /* 0x002fe20007f1e0ff */
[----:B------:R-:W-:Y:S01]  /*4e40*/  VOTEU.ALL UP1, P4 ;  /* 0x0000000000ff7886 */ /* 0x000fe20002020000 */
[----:B------:R-:W-:Y:S01]  /*4e50*/  UMOV UR20, 0x0 ;  /* 0x0000000000147882 */ /* 0x000fe20000000000 */
[----:B------:R-:W-:Y:S01]  /*4e60*/  UMOV UR21, 0x10000000 ;  /* 0x1000000000157882 */ /* 0x000fe20000000000 */
[----:B------:R-:W-:Y:S01]  /*4e70*/  @!P4 R2UR UR9, R3 ;  /* 0x000000000309c2ca */ /* 0x000fe200000e0000 */
[----:B------:R-:W-:Y:S01]  /*4e80*/  @!P4 IMAD.X R0, RZ, RZ, R33, P0 ;  /* 0x000000ffff00c224 */ /* 0x000fe200000e0621 */
[----:B------:R-:W-:Y:S01]  /*4e90*/  @!UP1 UIADD3 UR10, UPT, UPT, UR18, 0x40, URZ ;  /* 0x00000040120a9890 */ /* 0x000fe2000fffe0ff */
[----:B------:R-:W-:Y:S01]  /*4ea0*/  ISETP.NE.AND P0, PT, R30, 0x2, PT ;  /* 0x000000021e00780c */ /* 0x000fe20003f05270 */
[----:B------:R-:W-:Y:S01]  /*4eb0*/  UMOV UR11, UR19 ;  /* 0x00000013000b7c82 */ /* 0x000fe20008000000 */
[----:B------:R-:W-:Y:S01]  /*4ec0*/  UMOV UR12, UR36 ;  /* 0x00000024000c7c82 */ /* 0x000fe20008000000 */
[----:B------:R-:W-:Y:S01]  /*4ed0*/  @!P4 R2UR UR8, R0 ;  /* 0x000000000008c2ca */ /* 0x000fe200000e0000 */
[----:B------:R-:W-:Y:S01]  /*4ee0*/  IMAD.IADD R20, R8, 0x1, R147 ;  /* 0x0000000108147824 */ /* 0x000fe200078e0293 */
[----:B------:R-:W-:Y:S01]  /*4ef0*/  @P3 R2UR UR36, R28 ;  /* 0x000000001c2432ca */ /* 0x000fe200000e0000 */
[----:B------:R-:W-:Y:S01]  /*4f00*/  IMAD.IADD R21, R13, 0x1, R170 ;  /* 0x000000010d157824 */ /* 0x000fe200078e02aa */
[----:B------:R-:W-:Y:S02]  /*4f10*/  SEL R0, RZ, 0x1, P0 ;  /* 0x00000001ff007807 */ /* 0x000fe40000000000 */
[----:B------:R-:W-:Y:S01]  /*4f20*/  LOP3.LUT R31, R31, 0x1, RZ, 0x3c, !PT ;  /* 0x000000011f1f7812 */ /* 0x000fe200078e3cff */
[----:B------:R-:W-:Y:S01]  /*4f30*/  IMAD.U32 R10, RZ, RZ, UR9 ;  /* 0x00000009ff0a7e24 */ /* 0x000fe2000f8e00ff */
[----:B------:R-:W-:Y:S01]  /*4f40*/  @!UP1 UIADD3 UR9, UPT, UPT, UR6, 0x88, URZ ;  /* 0x0000008806099890 */ /* 0x000fe2000fffe0ff */
[----:B------:R-:W-:Y:S02]  /*4f50*/  LOP3.LUT R29, R29, R0, RZ, 0x3c, !PT ;  /* 0x000000001d1d7212 */ /* 0x000fe400078e3cff */
[----:B------:R-:W-:Y:S02]  /*4f60*/  SEL R30, R30, RZ, P0 ;  /* 0x000000ff1e1e7207 */ /* 0x000fe40000000000 */
[----:B------:R-:W-:Y:S01]  /*4f70*/  IMAD.U32 R11, RZ, RZ, UR8 ;  /* 0x00000008ff0b7e24 */ /* 0x000fe2000f8e00ff */
[----:B------:R-:W-:Y:S01]  /*4f80*/  @!P4 R2UR UR14, R10 ;  /* 0x000000000a0ec2ca */ /* 0x000fe200000e0000 */
[----:B------:R-:W-:Y:S01]  /*4f90*/  @!UP1 UIADD3 UR8, UPT, UPT, UR6, 0x2200, URZ ;  /* 0x0000220006089890 */ /* 0x000fe2000fffe0ff */
[----:B------:R-:W-:Y:S02]  /*4fa0*/  VOTEU.ALL UP1, P4 ;  /* 0x0000000000ff7886 */ /* 0x000fe40002020000 */
[----:B------:R-:W-:Y:S11]  /*4fb0*/  @!P4 R2UR UR15, R11 ;  /* 0x000000000b0fc2ca */ /* 0x000ff600000e0000 */
[----:B------:R-:W-:Y:S02]  /*4fc0*/  @!UPT UIADD3 URZ, UPT, UPT, URZ, URZ, URZ ;  /* 0x000000fffffff290 */ /* 0x000fe4000fffe0ff */
[----:B------:R2:W-:Y:S01]  /*4fd0*/  @!UP1 UTMALDG.3D [UR8], [UR14], desc[UR20] ;  /* 0x000014080e0095b4 */ /* 0x0005e20008011000 */
[----:B------:R2:W-:Y:S01]  /*4fe0*/  @!P4 SYNCS.ARRIVE.TRANS64.RED.A0TR RZ, [UR6+0x88], R23 ;  /* 0x00008817ffffc9a7 */ /* 0x0005e20008300406 */
[----:B------:R-:W-:Y:S01]  /*4ff0*/  UPLOP3.LUT UP1, UPT, UPT, UPT, UPT, 0x80, 0x8 ;  /* 0x000000000008789c */ /* 0x000fe20003f2f070 */
[----:B------:R-:W-:Y:S01]  /*5000*/  SYNCS.ARRIVE.TRANS64.RED.A1T0 RZ, [UR13], RZ ;  /* 0x000000ffffff79a7 */ /* 0x000fe2000810040d */
[----:B------:R-:W-:Y:S09]  /*5010*/  @P3 BRA `(.L_x_98) ;  /* 0xfffffff400503947 */ /* 0x000ff2000383ffff */
[----:B------:R-:W-:-:S04]  /*5020*/  SHF.L.U32 R3, R31, 0x1f, RZ ;  /* 0x0000001f1f037819 */ /* 0x000fc800000006ff */
[----:B------:R-:W1:Y:S02]  /*5030*/  SYNCS.PHASECHK.TRANS64.TRYWAIT P0, [UR6+0x90], R3 ;  /* 0x00009003ff0075a7 */ /* 0x000e640008001106 */
[----:B-1----:R-:W-:Y:S05]  /*5040*/  @!P0 BRA `(.L_x_99) ;  /* 0x0000004400b48947 */ /* 0x002fea0003800000 */
.L_x_173:
[----:B-1----:R-:W-:-:S07]  /*5050*/  MOV R0, UR6 ;  /* 0x0000000600007c02 */ /* 0x002fce0008000f00 */
.L_x_100:
[----:B-1----:R-:W-:-:S04]  /*5060*/  SHF.L.U32 R3, R31, 0x1f, RZ ;  /* 0x0000001f1f037819 */ /* 0x002fc800000006ff */
[----:B------:R1:W4:Y:S03]  /*5070*/  SYNCS.PHASECHK.TRANS64.TRYWAIT P0, [R0+URZ+0x98], R3 ;  /* 0x00009803000075a7 */ /* 0x00032600080011ff */
[----:B----4-:R-:W-:Y:S05]  /*5080*/  @!P0 NANOSLEEP.SYNCS 0x989680 ;  /* 0x009896800000895d */ /* 0x010fea0003900000 */
[----:B------:R-:W4:Y:S02]  /*5090*/  @!P0 SYNCS.PHASECHK.TRANS64 P0, [R0+URZ+0x98], R3 ;  /* 0x00009803000085a7 */ /* 0x000f2400080010ff */
[----:B--2-4-:R-:W-:Y:S05]  /*50a0*/  @P0 EXIT ;  /* 0x000000000000094d */ /* 0x014fea0003800000 */
[----:B------:R-:W-:Y:S05]  /*50b0*/  BRA `(.L_x_100) ;  /* 0xfffffffc00e87947 */ /* 0x000fea000383ffff */
.L_x_89:
[----:B------:R-:W-:-:S06]  /*50c0*/  UISETP.GE.AND UP1, UPT, UR10, 0x4, UPT ;  /* 0x000000040a00788c */ /* 0x000fcc000bf26270 */
[----:B------:R-:W-:-:S13]  /*50d0*/  PLOP3.LUT P0, PT, PT, PT, UP1, 0x80, 0x8 ;  /* 0x000000000008781c */ /* 0x000fda0003f0f018 */
[----:B------:R-:W-:Y:S05]  /*50e0*/  @!P0 EXIT ;  /* 0x000000000000894d */ /* 0x000fea0003800000 */
[----:B------:R-:W-:Y:S01]  /*50f0*/  BAR.SYNC.DEFER_BLOCKING 0x6, 0xa0 ;  /* 0x0182800000007b1d */ /* 0x000fe20000010000 */
[C---:B------:R-:W-:Y:S01]  /*5100*/  IMAD.SHL.U32 R3, R189.reuse, 0x40, RZ ;  /* 0x00000040bd037824 */ /* 0x040fe200078e00ff */
[C---:B------:R-:W-:Y:S01]  /*5110*/  LOP3.LUT R193, R189.reuse, 0x60, RZ, 0xc0, !PT ;  /* 0x00000060bdc17812 */ /* 0x040fe200078ec0ff */
[C---:B------:R-:W-:Y:S01]  /*5120*/  IMAD.SHL.U32 R172, R189.reuse, 0x8, RZ ;  /* 0x00000008bdac7824 */ /* 0x040fe200078e00ff */
[C---:B------:R-:W-:Y:S01]  /*5130*/  LOP3.LUT R191, R189.reuse, 0x2, RZ, 0xc0, !PT ;  /* 0x00000002bdbf7812 */ /* 0x040fe200078ec0ff */
[----:B------:R-:W-:Y:S01]  /*5140*/  IMAD.U32 R79, R189, 0x10000, RZ ;  /* 0x00010000bd4f7824 */ /* 0x000fe200078e00ff */
[----:B------:R-:W-:Y:S02]  /*5150*/  UMOV UR49, 0x400 ;  /* 0x0000040000317882 */ /* 0x000fe40000000000 */
[----:B------:R-:W1:Y:S01]  /*5160*/  LDC R177, c[0x0][0x370] ;  /* 0x0000dc00ffb17b82 */ /* 0x000e620000000800 */
[----:B------:R-:W-:Y:S01]  /*5170*/  ULEA UR49, UR37, UR49, 0x18 ;  /* 0x0000003125317291 */ /* 0x000fe2000f8ec0ff */
[----:B------:R-:W-:Y:S01]  /*5180*/  LOP3.LUT R5, R3, 0x180, RZ, 0xc0, !PT ;  /* 0x0000018003057812 */ /* 0x000fe200078ec0ff */
[----:B------:R-:W-:Y:S01]  /*5190*/  HFMA2 R196, -RZ, RZ, 0, 0 ;  /* 0x00000000ffc47431 */ /* 0x000fe200000001ff */
[----:B------:R-:W-:Y:S01]  /*51a0*/  LOP3.LUT R79, R79, 0x600000, RZ, 0xc0, !PT ;  /* 0x006000004f4f7812 */ /* 0x000fe200078ec0ff */
[----:B------:R-:W-:Y:S01]  /*51b0*/  UIADD3 UR4, UPT, UPT, UR49, 0x4200, URZ ;  /* 0x0000420031047890 */ /* 0x000fe2000fffe0ff */
[----:B------:R-:W-:Y:S01]  /*51c0*/  LOP3.LUT R172, R5, 0x30, R172, 0xf8, !PT ;  /* 0x0000003005ac7812 */ /* 0x000fe200078ef8ac */
[----:B------:R-:W-:Y:S01]  /*51d0*/  IMAD.MOV.U32 R76, RZ, RZ, RZ ;  /* 0x000000ffff4c7224 */ /* 0x000fe200078e00ff */
[----:B------:R-:W2:Y:S01]  /*51e0*/  LDC R74, c[0x0][0xb0c] ;  /* 0x0002c300ff4a7b82 */ /* 0x000ea20000000800 */
[----:B------:R-:W-:-:S02]  /*51f0*/  LOP3.LUT R189, R189, 0x4, RZ, 0xc0, !PT ;  /* 0x00000004bdbd7812 */ /* 0x000fc400078ec0ff */
[----:B------:R-:W-:Y:S02]  /*5200*/  CS2R R182, SRZ ;  /* 0x0000000000b67805 */ /* 0x000fe4000001ff00 */
[----:B------:R-:W-:Y:S02]  /*5210*/  LOP3.LUT R172, R172, 0x1e40, R3, 0xf8, !PT ;  /* 0x00001e40acac7812 */ /* 0x000fe400078ef803 */
[----:B------:R-:W-:Y:S02]  /*5220*/  CS2R R180, SRZ ;  /* 0x0000000000b47805 */ /* 0x000fe4000001ff00 */
[----:B------:R-:W-:Y:S01]  /*5230*/  IADD3 R188, PT, PT, -R189, 0x2, RZ ;  /* 0x00000002bdbc7810 */ /* 0x000fe20007ffe1ff */
[----:B------:R-:W-:Y:S01]  /*5240*/  IMAD.MOV R176, RZ, RZ, -R191 ;  /* 0x000000ffffb07224 */ /* 0x000fe200078e0abf */
[----:B------:R-:W-:Y:S01]  /*5250*/  MOV R192, UR4 ;  /* 0x0000000400c07c02 */ /* 0x000fe20008000f00 */
[----:B------:R-:W3:Y:S01]  /*5260*/  LDC R174, c[0x0][0xb20] ;  /* 0x0002c800ffae7b82 */ /* 0x000ee20000000800 */
[----:B------:R-:W4:Y:S01]  /*5270*/  LDS R0, [UR49+0x160] ;  /* 0x00016031ff007984 */ /* 0x000f220008000800 */
[----:B------:R-:W-:Y:S01]  /*5280*/  VIADD R190, R172, UR49 ;  /* 0x00000031acbe7c36 */ /* 0x000fe20008000000 */
[----:B------:R-:W1:Y:S01]  /*5290*/  LDCU.64 UR52, c[0x0][0x348] ;  /* 0x00006900ff3477ac */ /* 0x000e620008000a00 */
[----:B------:R-:W-:-:S02]  /*52a0*/  IMAD.MOV R175, RZ, RZ, -R189 ;  /* 0x000000ffffaf7224 */ /* 0x000fc400078e0abd */
[----:B------:R-:W-:Y:S01]  /*52b0*/  VIADD R190, R190, 0x200 ;  /* 0x00000200bebe7836 */ /* 0x000fe20000000000 */
[----:B------:R-:W1:Y:S01]  /*52c0*/  LDCU.64 UR38, c[0x0][0x888] ;  /* 0x00011100ff2677ac */ /* 0x000e620008000a00 */
[----:B------:R-:W1:Y:S01]  /*52d0*/  LDC R73, c[0x0][0xb30] ;  /* 0x0002cc00ff497b82 */ /* 0x000e620000000800 */
[----:B------:R-:W1:Y:S01]  /*52e0*/  LDCU.64 UR44, c[0x0][0x890] ;  /* 0x00011200ff2c77ac */ /* 0x000e620008000a00 */
[----:B------:R-:W-:-:S06]  /*52f0*/  UIADD3 UR48, UPT, UPT, UR49, 0x200, URZ ;  /* 0x0000020031307890 */ /* 0x000fcc000fffe0ff */
[----:B------:R-:W1:Y:S08]  /*5300*/  LDC.64 R168, c[0x0][0xb10] ;  /* 0x0002c400ffa87b82 */ /* 0x000e700000000a00 */
[----:B------:R-:W1:Y:S08]  /*5310*/  LDC.64 R70, c[0x0][0xb18] ;  /* 0x0002c600ff467b82 */ /* 0x000e700000000a00 */
[----:B------:R-:W1:Y:S08]  /*5320*/  LDC.64 R68, c[0x0][0xb28] ;  /* 0x0002ca00ff447b82 */ /* 0x000e700000000a00 */
[----:B------:R-:W1:Y:S01]  /*5330*/  LDC.64 R166, c[0x0][0x8b0] ;  /* 0x00022c00ffa67b82 */ /* 0x000e620000000a00 */
[----:B----4-:R-:W-:-:S07]  /*5340*/  IMAD.IADD R79, R0, 0x1, R79 ;  /* 0x00000001004f7824 */ /* 0x010fce00078e024f */
[----:B------:R-:W4:Y:S08]  /*5350*/  LDC.64 R164, c[0x0][0x8a8] ;  /* 0x00022a00ffa47b82 */ /* 0x000f300000000a00 */
[----:B--23--:R-:W1:Y:S02]  /*5360*/  LDC R178, c[0x0][0x374] ;  /* 0x0000dd00ffb27b82 */ /* 0x00ce640000000800 */
.L_x_127:
[----:B------:R-:W-:Y:S02]  /*5370*/  LEA R0, R196, UR49, 0x3 ;  /* 0x00000031c4007c11 */ /* 0x000fe4000f8e18ff */
[----:B------:R-:W-:Y:S02]  /*5380*/  SHF.L.U32 R3, R182, 0x1f, RZ ;  /* 0x0000001fb6037819 */ /* 0x000fe400000006ff */
[----:B-1----:R-:W-:Y:S02]  /*5390*/  LEA R16, R196, UR49, 0x4 ;  /* 0x00000031c4107c11 */ /* 0x002fe4000f8e20ff */
[----:B------:R-:W2:Y:S02]  /*53a0*/  SYNCS.PHASECHK.TRANS64.TRYWAIT P0, [R0+URZ+0xb0], R3 ;  /* 0x0000b003000075a7 */ /* 0x000ea400080011ff */
[----:B--2---:R-:W-:Y:S05]  /*53b0*/  @!P0 BRA `(.L_x_101) ;  /* 0x0000004000f08947 */ /* 0x004fea0003800000 */
.L_x_174:
[----:B------:R-:W3:Y:S01]  /*53c0*/  LDC.64 R12, c[0x0][0xb10] ;  /* 0x0002c400ff0c7b82 */ /* 0x000ee20000000a00 */
[----:B------:R-:W4:Y:S01]  /*53d0*/  LDS.128 R16, [R16+0x140] ;  /* 0x0001400010107984 */ /* 0x000f220000000c00 */
[----:B-1----:R-:W-:Y:S01]  /*53e0*/  ISETP.NE.AND P1, PT, R73, 0x1, PT ;  /* 0x000000014900780c */ /* 0x002fe20003f25270 */
[----:B--2---:R-:W-:Y:S01]  /*53f0*/  VIADD R0, R0, 0xc0 ;  /* 0x000000c000007836 */ /* 0x004fe20000000000 */
[----:B------:R-:W-:Y:S04]  /*5400*/  ISETP.GE.AND P0, PT, R72, 0x1, PT ;  /* 0x000000014800780c */ /* 0x000fe80003f06270 */
[----:B------:R-:W1:Y:S01]  /*5410*/  LDC.64 R10, c[0x0][0xb18] ;  /* 0x0002c600ff0a7b82 */ /* 0x000e620000000a00 */
[----:B------:R-:W-:Y:S01]  /*5420*/  PRMT R0, RZ, 0x654, R0 ;  /* 0x00000654ff007816 */ /* 0x000fe20000000000 */
[----:B------:R-:W-:Y:S01]  /*5430*/  @!PT LDS RZ, [RZ] ;  /* 0x00000000fffff984 */ /* 0x000fe20000000800 */
[----:B------:R-:W-:Y:S01]  /*5440*/  @!PT LDS RZ, [RZ] ;  /* 0x00000000fffff984 */ /* 0x000fe20000000800 */
[----:B------:R-:W-:Y:S01]  /*5450*/  @!PT LDS RZ, [RZ] ;  /* 0x00000000fffff984 */ /* 0x000fe20000000800 */
[----:B------:R-:W-:Y:S01]  /*5460*/  @!PT LDS RZ, [RZ] ;  /* 0x00000000fffff984 */ /* 0x000fe20000000800 */
[----:B------:R2:W-:Y:S06]  /*5470*/  MEMBAR.ALL.CTA ;  /* 0x0000000000007992 */ /* 0x0005ec0000008000 */
[----:B--2---:R-:W2:Y:S01]  /*5480*/  FENCE.VIEW.ASYNC.S ;  /* 0x00000000000073c6 */ /* 0x004ea20000000000 */
[----:B------:R-:W1:Y:S08]  /*5490*/  @!P1 LDC R14, c[0x0][0xb20] ;  /* 0x0002c800ff0e9b82 */ /* 0x000e700000000800 */
[----:B------:R-:W1:Y:S01]  /*54a0*/  @!P1 LDC R9, c[0x0][0xb0c] ;  /* 0x0002c300ff099b82 */ /* 0x000e620000000800 */
[----:B--2---:R2:W-:Y:S01]  /*54b0*/  SYNCS.ARRIVE.TRANS64.RED.A1T0 RZ, [R0+URZ], RZ ;  /* 0x000000ff00ff79a7 */ /* 0x0045e200081004ff */
[----:B----4-:R-:W-:Y:S04]  /*54c0*/  LOP3.LUT P4, RZ, R18, 0x1, RZ, 0xc0, !PT ;  /* 0x0000000112ff7812 */ /* 0x010fe8000788c0ff */
[----:B------:R-:W-:Y:S09]  /*54d0*/  P2R R194, PR, RZ, 0x10 ;  /* 0x00000010ffc27803 */ /* 0x000ff20000000000 */
[----:B------:R-:W-:Y:S02]  /*54e0*/  @P4 MOV R77, R16 ;  /* 0x00000010004d4202 */ /* 0x000fe40000000f00 */
[----:B------:R-:W-:Y:S01]  /*54f0*/  @P4 LOP3.LUT R75, R17, 0xffff, RZ, 0xc0, !PT ;  /* 0x0000ffff114b4812 */ /* 0x000fe200078ec0ff */
[----:B--23--:R-:W-:Y:S06]  /*5500*/  @!P0 BRA `(.L_x_102) ;  /* 0x0000000000a48947 */ /* 0x00cfec0003800000 */
[----:B------:R-:W-:Y:S01]  /*5510*/  IMAD.HI.U32 R23, R178, R71, RZ ;  /* 0x00000047b2177227 */ /* 0x000fe200078e00ff */
[----:B------:R-:W-:Y:S02]  /*5520*/  ISETP.NE.AND P0, PT, R70, 0x1, PT ;  /* 0x000000014600780c */ /* 0x000fe40003f05270 */
[----:B------:R-:W-:Y:S01]  /*5530*/  ISETP.NE.AND P2, PT, R72, 0x1, PT ;  /* 0x000000014800780c */ /* 0x000fe20003f45270 */
[----:B------:R-:W-:Y:S01]  /*5540*/  IMAD.HI.U32 R22, R177, R168, RZ ;  /* 0x000000a8b1167227 */ /* 0x000fe200078e00ff */
[----:B------:R-:W-:Y:S02]  /*5550*/  SHF.R.U32.HI R23, RZ, R174, R23 ;  /* 0x000000aeff177219 */ /* 0x000fe40000011617 */
[----:B------:R-:W-:Y:S01]  /*5560*/  ISETP.NE.AND P3, PT, R74, 0x1, PT ;  /* 0x000000014a00780c */ /* 0x000fe20003f65270 */
[----:B------:R-:W-:Y:S01]  /*5570*/  IMAD.HI.U32 R26, R77, R168, RZ ;  /* 0x000000a84d1a7227 */ /* 0x000fe200078e00ff */
[----:B------:R-:W-:Y:S02]  /*5580*/  SHF.R.U32.HI R22, RZ, R169, R22 ;  /* 0x000000a9ff167219 */ /* 0x000fe40000011616 */
[----:B------:R-:W-:Y:S01]  /*5590*/  SEL R3, R178, R23, !P0 ;  /* 0x00000017b2037207 */ /* 0x000fe20004000000 */
[----:B------:R-:W-:Y:S01]  /*55a0*/  IMAD.HI.U32 R23, R75, R71, RZ ;  /* 0x000000474b177227 */ /* 0x000fe200078e00ff */
[----:B------:R-:W-:Y:S02]  /*55b0*/  SEL R7, R177, R22, !P3 ;  /* 0x00000016b1077207 */ /* 0x000fe40005800000 */
[----:B------:R-:W-:Y:S01]  /*55c0*/  SHF.R.U32.HI R26, RZ, R169, R26 ;  /* 0x000000a9ff1a7219 */ /* 0x000fe2000001161a */
[-C--:B------:R-:W-:Y:S04]  /*55d0*/  IMAD.HI.U32 R22, R3, R68.reuse, RZ ;  /* 0x0000004403167227 */ /* 0x080fe800078e00ff */
[----:B------:R-:W-:Y:S01]  /*55e0*/  IMAD.HI.U32 R24, R7, R68, RZ ;  /* 0x0000004407187227 */ /* 0x000fe200078e00ff */
[-C--:B------:R-:W-:Y:S02]  /*55f0*/  @P2 SHF.R.U32.HI R3, RZ, R69.reuse, R22 ;  /* 0x00000045ff032219 */ /* 0x080fe40000011616 */
[----:B------:R-:W-:Y:S02]  /*5600*/  SHF.R.U32.HI R22, RZ, R174, R23 ;  /* 0x000000aeff167219 */ /* 0x000fe40000011617 */
[----:B------:R-:W-:Y:S01]  /*5610*/  @P2 SHF.R.U32.HI R7, RZ, R69, R24 ;  /* 0x00000045ff072219 */ /* 0x000fe20000011618 */
[C---:B------:R-:W-:Y:S01]  /*5620*/  IMAD R2, R72.reuse, R3, RZ ;  /* 0x0000000348027224 */ /* 0x040fe200078e02ff */
[----:B------:R-:W-:Y:S02]  /*5630*/  SEL R5, R75, R22, !P0 ;  /* 0x000000164b057207 */ /* 0x000fe40004000000 */
[----:B------:R-:W-:Y:S01]  /*5640*/  SEL R3, R77, R26, !P3 ;  /* 0x0000001a4d037207 */ /* 0x000fe20005800000 */
[----:B------:R-:W-:Y:S01]  /*5650*/  IMAD R4, R72, R7, RZ ;  /* 0x0000000748047224 */ /* 0x000fe200078e02ff */
[C---:B------:R-:W-:Y:S01]  /*5660*/  ISETP.GE.AND P0, PT, R5.reuse, R2, PT ;  /* 0x000000020500720c */ /* 0x040fe20003f06270 */
[----:B------:R-:W-:Y:S03]  /*5670*/  IMAD.HI.U32 R6, R5, R68, RZ ;  /* 0x0000004405067227 */ /* 0x000fe600078e00ff */
[----:B------:R-:W-:Y:S01]  /*5680*/  ISETP.GE.OR P0, PT, R3, R4, P0 ;  /* 0x000000040300720c */ /* 0x000fe20000706670 */
[----:B------:R-:W-:Y:S01]  /*5690*/  IMAD.MOV R4, RZ, RZ, -R3 ;  /* 0x000000ffff047224 */ /* 0x000fe200078e0a03 */
[-C--:B------:R-:W-:Y:S03]  /*56a0*/  SHF.R.U32.HI R6, RZ, R69.reuse, R6 ;  /* 0x00000045ff067219 */ /* 0x080fe60000011606 */
[----:B------:R-:W-:Y:S01]  /*56b0*/  IMAD R77, R74, R4, R77 ;  /* 0x000000044a4d7224 */ /* 0x000fe200078e024d */
[----:B------:R-:W-:Y:S05]  /*56c0*/  SEL R15, R5, R6, !P2 ;  /* 0x00000006050f7207 */ /* 0x000fea0005000000 */
[----:B------:R-:W-:Y:S02]  /*56d0*/  IMAD.MOV R6, RZ, RZ, -R15 ;  /* 0x000000ffff067224 */ /* 0x000fe400078e0a0f */
[C---:B------:R-:W-:Y:S04]  /*56e0*/  @!P0 IMAD.HI.U32 R2, R3.reuse, R68, RZ ;  /* 0x0000004403028227 */ /* 0x040fe800078e00ff */
[----:B------:R-:W-:Y:S01]  /*56f0*/  IMAD R6, R72, R6, R5 ;  /* 0x0000000648067224 */ /* 0x000fe200078e0205 */
[----:B------:R-:W-:Y:S04]  /*5700*/  @!P0 SHF.R.U32.HI R2, RZ, R69, R2 ;  /* 0x00000045ff028219 */ /* 0x000fe80000011602 */
[----:B------:R-:W-:Y:S02]  /*5710*/  @!P0 SEL R0, R3, R2, !P2 ;  /* 0x0000000203008207 */ /* 0x000fe40005000000 */
[----:B------:R-:W-:Y:S02]  /*5720*/  IADD3 R2, PT, PT, -R5, RZ, RZ ;  /* 0x000000ff05027210 */ /* 0x000fe40007ffe1ff */
[----:B------:R-:W-:Y:S01]  /*5730*/  @!P0 IADD3 R8, PT, PT, R15, -R0, RZ ;  /* 0x800000000f088210 */ /* 0x000fe20007ffe0ff */
[----:B------:R-:W-:Y:S02]  /*5740*/  @!P0 IMAD R0, R7, R6, R0 ;  /* 0x0000000607008224 */ /* 0x000fe400078e0200 */
[----:B------:R-:W-:Y:S02]  /*5750*/  IMAD R75, R70, R2, R75 ;  /* 0x00000002464b7224 */ /* 0x000fe400078e024b */
[----:B------:R-:W-:Y:S02]  /*5760*/  @!P0 IMAD R5, R8, R72, R3 ;  /* 0x0000004808058224 */ /* 0x000fe400078e0203 */
[----:B------:R-:W-:Y:S04]  /*5770*/  @!P0 IMAD.MOV.U32 R3, RZ, RZ, R0 ;  /* 0x000000ffff038224 */ /* 0x000fe800078e0000 */
[----:B------:R-:W-:Y:S02]  /*5780*/  IMAD R77, R3, R74, R77 ;  /* 0x0000004a034d7224 */ /* 0x000fe400078e024d */
[----:B------:R-:W-:Y:S07]  /*5790*/  IMAD R75, R5, R70, R75 ;  /* 0x00000046054b7224 */ /* 0x000fee00078e024b */
.L_x_102:
[----:B-1----:R-:W-:Y:S01]  /*57a0*/  @!P1 ISETP.NE.AND P0, PT, R10, 0x1, PT ;  /* 0x000000010a00980c */ /* 0x002fe20003f05270 */
[----:B------:R-:W-:Y:S01]  /*57b0*/  @!P1 IMAD.HI.U32 R0, R77, R12, RZ ;  /* 0x0000000c4d009227 */ /* 0x000fe200078e00ff */
[----:B------:R-:W-:Y:S01]  /*57c0*/  @!P1 ISETP.NE.AND P2, PT, R9, 0x1, PT ;  /* 0x000000010900980c */ /* 0x000fe20003f45270 */
[----:B------:R-:W-:Y:S01]  /*57d0*/  ULOP3.LUT UP0, URZ, UR48, 0x1b0, URZ, 0xc0, !UPT ;  /* 0x000001b030ff7892 */ /* 0x000fe2000f80c0ff */
[----:B------:R-:W-:Y:S01]  /*57e0*/  R2UR UR42, R21 ;  /* 0x00000000152a72ca */ /* 0x000fe200000e0000 */
[----:B------:R-:W-:Y:S01]  /*57f0*/  @!P1 IMAD.HI.U32 R3, R75, R11, RZ ;  /* 0x0000000b4b039227 */ /* 0x000fe200078e00ff */
[----:B------:R-:W-:Y:S02]  /*5800*/  @!P1 SHF.R.U32.HI R0, RZ, R13, R0 ;  /* 0x0000000dff009219 */ /* 0x000fe40000011600 */
[----:B------:R-:W-:Y:S01]  /*5810*/  R2UR UR41, R20 ;  /* 0x00000000142972ca */ /* 0x000fe200000e0000 */
[----:B------:R-:W-:Y:S01]  /*5820*/  VIADD R196, R196, 0x1 ;  /* 0x00000001c4c47836 */ /* 0x000fe20000000000 */
[----:B------:R-:W-:Y:S02]  /*5830*/  @!P1 SHF.R.U32.HI R2, RZ, R14, R3 ;  /* 0x0000000eff029219 */ /* 0x000fe40000011603 */
[----:B------:R-:W-:Y:S02]  /*5840*/  @!P1 SEL R3, R77, R0, !P2 ;  /* 0x000000004d039207 */ /* 0x000fe40005000000 */
[----:B------:R-:W-:Y:S02]  /*5850*/  @!P1 SEL R2, R75, R2, !P0 ;  /* 0x000000024b029207 */ /* 0x000fe40004000000 */
[----:B------:R-:W-:Y:S01]  /*5860*/  @P4 SHF.R.U32.HI R179, RZ, 0x10, R17 ;  /* 0x00000010ffb34819 */ /* 0x000fe20000011611 */
[----:B------:R-:W-:Y:S02]  /*5870*/  USHF.L.U32 UR42, UR42, 0x7, URZ ;  /* 0x000000072a2a7899 */ /* 0x000fe400080006ff */
[----:B------:R-:W-:Y:S02]  /*5880*/  @!P1 IMAD.IADD R0, R2, 0x1, -R3 ;  /* 0x0000000102009824 */ /* 0x000fe400078e0a03 */
[----:B------:R-:W-:Y:S01]  /*5890*/  @!P1 IMAD.IADD R2, R3, 0x1, -R2 ;  /* 0x0000000103029824 */ /* 0x000fe200078e0a02 */
[----:B------:R-:W-:Y:S01]  /*58a0*/  USHF.L.U32 UR41, UR41, 0x7, URZ ;  /* 0x0000000729297899 */ /* 0x000fe200080006ff */
[----:B------:R-:W-:Y:S02]  /*58b0*/  @!P1 IMAD R77, R0, R9, R77 ;  /* 0x00000009004d9224 */ /* 0x000fe400078e024d */
[----:B------:R-:W-:Y:S01]  /*58c0*/  @!P1 IMAD R75, R2, R10, R75 ;  /* 0x0000000a024b9224 */ /* 0x000fe200078e024b */
[----:B------:R-:W-:Y:S08]  /*58d0*/  BRA.U !UP0, `(.L_x_103) ;  /* 0x0000000108407547 */ /* 0x000ff0000b800000 */
[----:B------:R-:W1:Y:S01]  /*58e0*/  LDCU.64 UR8, c[0x4][0x80] ;  /* 0x01001000ff0877ac */ /* 0x000e620008000a00 */
[----:B------:R-:W-:Y:S01]  /*58f0*/  MOV R3, 0x0 ;  /* 0x0000000000037802 */ /* 0x000fe20000000f00 */
[----:B------:R-:W-:Y:S02]  /*5900*/  HFMA2 R12, -RZ, RZ, 0, 5.9604644775390625e-08 ;  /* 0x00000001ff0c7431 */ /* 0x000fe400000001ff */
[----:B------:R-:W-:Y:S02]  /*5910*/  IMAD.MOV.U32 R8, RZ, RZ, 0x70 ;  /* 0x00000070ff087424 */ /* 0x000fe400078e00ff */
[----:B------:R-:W-:Y:S01]  /*5920*/  IMAD.MOV.U32 R13, RZ, RZ, RZ ;  /* 0x000000ffff0d7224 */ /* 0x000fe200078e00ff */
[----:B------:R-:W2:Y:S01]  /*5930*/  LDCU.64 UR6, c[0x4][0x88] ;  /* 0x01001100ff0677ac */ /* 0x000ea20008000a00 */
[----:B------:R-:W3:Y:S01]  /*5940*/  LDC.64 R2, c[0x4][R3] ;  /* 0x0100000003027b82 */ /* 0x000ee20000000a00 */
[----:B------:R-:W4:Y:S01]  /*5950*/  LDCU.64 UR4, c[0x4][0x8] ;  /* 0x01000100ff0477ac */ /* 0x000f220008000a00 */
[----:B-1----:R-:W-:Y:S01]  /*5960*/  MOV R5, UR9 ;  /* 0x0000000900057c02 */ /* 0x002fe20008000f00 */
[----:B------:R-:W-:Y:S01]  /*5970*/  IMAD.U32 R4, RZ, RZ, UR8 ;  /* 0x00000008ff047e24 */ /* 0x000fe2000f8e00ff */
[----:B--2---:R-:W-:Y:S01]  /*5980*/  MOV R7, UR7 ;  /* 0x0000000700077c02 */ /* 0x004fe20008000f00 */
[----:B------:R-:W-:Y:S01]  /*5990*/  IMAD.U32 R6, RZ, RZ, UR6 ;  /* 0x00000006ff067e24 */ /* 0x000fe2000f8e00ff */
[----:B----4-:R-:W-:Y:S01]  /*59a0*/  MOV R11, UR5 ;  /* 0x00000005000b7c02 */ /* 0x010fe20008000f00 */
[----:B------:R-:W-:Y:S02]  /*59b0*/  IMAD.U32 R10, RZ, RZ, UR4 ;  /* 0x00000004ff0a7e24 */ /* 0x000fe4000f8e00ff */
[----:B------:R-:W-:Y:S07]  /*59c0*/  LEPC R20, `(.L_x_103) ;  /* 0x000000001014794e */ /* 0x000fee0000000000 */
[----:B---3-5:R-:W-:Y:S05]  /*59d0*/  CALL.ABS.NOINC R2 ;  /* 0x0000000002007343 */ /* 0x028fea0003c00000 */
.L_x_103:
[----:B------:R-:W-:Y:S01]  /*59e0*/  LOP3.LUT P0, RZ, R192, 0x1b0, RZ, 0xc0, !PT ;  /* 0x000001b0c0ff7812 */ /* 0x000fe2000780c0ff */
[----:B------:R-:W-:Y:S11]  /*59f0*/  BSSY.RECONVERGENT B6, `(.L_x_104) ;  /* 0x0000013000067945 */ /* 0x000ff60003800200 */
[----:B------:R-:W-:Y:S01]  /*5a00*/  @!UPT UIADD3 URZ, UPT, UPT, URZ, URZ, URZ ;  /* 0x000000fffffff290 */ /* 0x000fe2000fffe0ff */
[----:B------:R-:W-:Y:S05]  /*5a10*/  @!P0 BRA `(.L_x_105) ;  /* 0x0000000000408947 */ /* 0x000fea0003800000 */
        /* <DEDUP_REMOVED lines=16> */
.L_x_105:
[----:B------:R-:W-:Y:S05]  /*5b20*/  BSYNC.RECONVERGENT B6 ;  /* 0x0000000000067941 */ /* 0x000fea0003800200 */
.L_x_104:
[----:B------:R-:W-:Y:S01]  /*5b30*/  ISETP.NE.U32.AND P4, PT, R166, RZ, PT ;  /* 0x000000ffa600720c */ /* 0x000fe20003f85070 */
[----:B------:R-:W-:Y:S01]  /*5b40*/  UISETP.NE.AND UP2, UPT, UR50, URZ, UPT ;  /* 0x000000ff3200728c */ /* 0x000fe2000bf45270 */
[----:B------:R-:W-:Y:S01]  /*5b50*/  ISETP.NE.U32.AND P2, PT, RZ, UR38, PT ;  /* 0x00000026ff007c0c */ /* 0x000fe2000bf45070 */
[----:B------:R-:W-:Y:S01]  /*5b60*/  UISETP.NE.U32.AND UP1, UPT, UR44, URZ, UPT ;  /* 0x000000ff2c00728c */ /* 0x000fe2000bf25070 */
[----:B------:R-:W-:Y:S01]  /*5b70*/  ISETP.NE.AND.EX P4, PT, R167, RZ, PT, P4 ;  /* 0x000000ffa700720c */ /* 0x000fe20003f85340 */
[----:B------:R-:W-:Y:S01]  /*5b80*/  UPLOP3.LUT UP0, UPT, UPT, UPT, UPT, 0x40, 0x4 ;  /* 0x000000000004789c */ /* 0x000fe20003f0e870 */
[----:B------:R-:W-:Y:S01]  /*5b90*/  ISETP.NE.AND.EX P2, PT, RZ, UR39, PT, P2 ;  /* 0x00000027ff007c0c */ /* 0x000fe2000bf45320 */
[----:B------:R-:W-:Y:S01]  /*5ba0*/  UISETP.NE.AND.EX UP1, UPT, UR45, URZ, UPT, UP1 ;  /* 0x000000ff2d00728c */ /* 0x000fe2000bf25310 */
[----:B------:R-:W-:Y:S04]  /*5bb0*/  PLOP3.LUT P1, PT, PT, PT, UP2, 0x80, 0x8 ;  /* 0x000000000008781c */ /* 0x000fe80003f2f028 */
[----:B------:R-:W-:Y:S06]  /*5bc0*/  @UP2 UPLOP3.LUT UP0, UPT, UPT, UPT, UP1, 0x80, 0x8 ;  /* 0x000000000008289c */ /* 0x000fec0003f0f010 */
[----:B------:R-:W-:Y:S01]  /*5bd0*/  PLOP3.LUT P0, PT, PT, PT, UP0, 0x80, 0x8 ;  /* 0x000000000008781c */ /* 0x000fe20003f0f008 */
[----:B------:R-:W-:Y:S01]  /*5be0*/  @!UPT UIADD3 URZ, UPT, UPT, URZ, URZ, URZ ;  /* 0x000000fffffff290 */ /* 0x000fe2000fffe0ff */
[----:B------:R-:W-:Y:S11]  /*5bf0*/  BRA.U !UP1, `(.L_x_106) ;  /* 0x0000000109387547 */ /* 0x000ff6000b800000 */
[----:B------:R-:W-:Y:S01]  /*5c00*/  UISETP.NE.U32.AND UP0, UPT, UR38, URZ, UPT ;  /* 0x000000ff2600728c */ /* 0x000fe2000bf05070 */
[----:B------:R-:W-:Y:S02]  /*5c10*/  HFMA2 R0, -RZ, RZ, 0, 5.9604644775390625e-08 ;  /* 0x00000001ff007431 */ /* 0x000fe400000001ff */
[----:B------:R-:W-:Y:S01]  /*5c20*/  IMAD.MOV.U32 R171, RZ, RZ, 0x1 ;  /* 0x00000001ffab7424 */ /* 0x000fe200078e00ff */
[----:B------:R-:W-:Y:S06]  /*5c30*/  UISETP.NE.AND.EX UP0, UPT, UR39, URZ, UPT, UP0 ;  /* 0x000000ff2700728c */ /* 0x000fec000bf05300 */
[----:B------:R-:W-:Y:S05]  /*5c40*/  PLOP3.LUT P3, PT, PT, PT, UP0, 0x80, 0x8 ;  /* 0x000000000008781c */ /* 0x000fea0003f6f008 */
[----:B------:R-:W1:Y:S01]  /*5c50*/  @UP0 LDCU.64 UR6, c[0x0][0x888] ;  /* 0x00011100ff0607ac */ /* 0x000e620008000a00 */
[----:B------:R-:W-:Y:S07]  /*5c60*/  @UP0 UIMAD UR4, UR36, UR44, URZ ;  /* 0x0000002c240402a4 */ /* 0x000fee000f8e02ff */
[----:B------:R-:W-:Y:S01]  /*5c70*/  @!P3 PRMT R171, R0, 0x7610, R171 ;  /* 0x0000761000abb816 */ /* 0x000fe200000000ab */
[----:B-1----:R-:W-:Y:S03]  /*5c80*/  @UP0 UIMAD.WIDE UR6, UR4, 0x4, UR6 ;  /* 0x00000004040608a5 */ /* 0x002fe6000f8e0206 */
[----:B------:R-:W1:Y:S03]  /*5c90*/  @!UP0 LDCU UR4, c[0x0][0x880] ;  /* 0x00011000ff0487ac */ /* 0x000e660008000800 */
[----:B------:R-:W-:Y:S01]  /*5ca0*/  IMAD.U32 R2, RZ, RZ, UR6 ;  /* 0x00000006ff027e24 */ /* 0x000fe2000f8e00ff */
[----:B------:R-:W-:Y:S05]  /*5cb0*/  MOV R3, UR7 ;  /* 0x0000000700037c02 */ /* 0x000fea0008000f00 */
[----:B-----5:R2:W5:Y:S02]  /*5cc0*/  @P3 LDG.E R81, desc[UR46][R2.64] ;  /* 0x0000002e02513981 */ /* 0x020564000c1e1900 */
[----:B-12---:R-:W-:Y:S02]  /*5cd0*/  @!P3 IMAD.U32 R81, RZ, RZ, UR4 ;  /* 0x00000004ff51be24 */ /* 0x006fe4000f8e00ff */
.L_x_106:
[----:B------:R-:W-:Y:S05]  /*5ce0*/  @!P4 BRA `(.L_x_107) ;  /* 0x000000000020c947 */ /* 0x000fea0003800000 */
[----:B------:R-:W-:Y:S04]  /*5cf0*/  ISETP.NE.U32.AND P3, PT, R164, RZ, PT ;  /* 0x000000ffa400720c */ /* 0x000fe80003f65070 */
[----:B------:R-:W-:Y:S11]  /*5d00*/  ISETP.NE.AND.EX P3, PT, R165, RZ, PT, P3 ;  /* 0x000000ffa500720c */ /* 0x000ff60003f65330 */
[----:B------:R-:W-:Y:S02]  /*5d10*/  @!UPT UIADD3 URZ, UPT, UPT, URZ, URZ, URZ ;  /* 0x000000fffffff290 */ /* 0x000fe4000fffe0ff */
[----:B------:R-:W1:Y:S01]  /*5d20*/  @P3 LDC.64 R2, c[0x0][0x8a8] ;  /* 0x00022a00ff023b82 */ /* 0x000e620000000a00 */
[----:B------:R-:W-:Y:S04]  /*5d30*/  @P3 IMAD R0, R166, UR36, RZ ;  /* 0x00000024a6003c24 */ /* 0x000fe8000f8e02ff */
[----:B-1----:R-:W-:Y:S05]  /*5d40*/  @P3 IMAD.WIDE R2, R0, 0x4, R2 ;  /* 0x0000000400023825 */ /* 0x002fea00078e0202 */
[----:B-----5:R1:W5:Y:S02]  /*5d50*/  @P3 LDG.E R78, desc[UR46][R2.64] ;  /* 0x0000002e024e3981 */ /* 0x020364000c1e1900 */
[----:B-1----:R-:W2:Y:S02]  /*5d60*/  @!P3 LDC R78, c[0x0][0x8a0] ;  /* 0x00022800ff4ebb82 */ /* 0x002ea40000000800 */
.L_x_107:
[----:B-----5:R-:W-:Y:S01]  /*5d70*/  FSETP.NEU.AND P4, PT, R81, RZ, PT ;  /* 0x000000ff5100720b */ /* 0x020fe20003f8d000 */
[----:B------:R-:W-:Y:S01]  /*5d80*/  BSSY B1, `(.L_x_108) ;  /* 0x0000047000017945 */ /* 0x000fe20003800000 */
[----:B------:R-:W-:Y:S01]  /*5d90*/  SEL R5, RZ, 0xffffffff, P2 ;  /* 0xffffffffff057807 */ /* 0x000fe20001000000 */
[----:B------:R-:W-:Y:S01]  /*5da0*/  IMAD.MOV.U32 R208, RZ, RZ, 0x1 ;  /* 0x00000001ffd07424 */ /* 0x000fe200078e00ff */
[----:B------:R-:W-:Y:S01]  /*5db0*/  LOP3.LUT P3, RZ, R171, 0xff, RZ, 0xc0, !PT ;  /* 0x000000ffabff7812 */ /* 0x000fe2000786c0ff */
[C---:B------:R-:W-:Y:S01]  /*5dc0*/  IMAD R80, R76.reuse, 0x80, R79 ;  /* 0x000000804c507824 */ /* 0x040fe200078e024f */
[----:B------:R-:W-:Y:S02]  /*5dd0*/  @P1 SEL R0, RZ, 0xffffffff, P4 ;  /* 0xffffffffff001807 */ /* 0x000fe40002000000 */
[----:B------:R-:W-:Y:S02]  /*5de0*/  CS2R R162, SRZ ;  /* 0x0000000000a27805 */ /* 0x000fe4000001ff00 */
[----:B------:R-:W-:Y:S02]  /*5df0*/  LEA R3, R181, UR49, 0x3 ;  /* 0x00000031b5037c11 */ /* 0x000fe4000f8e18ff */
[----:B------:R-:W-:Y:S02]  /*5e00*/  CS2R R160, SRZ ;  /* 0x0000000000a07805 */ /* 0x000fe4000001ff00 */
[----:B------:R-:W-:Y:S02]  /*5e10*/  @P0 SEL R0, R5, R0, !P3 ;  /* 0x0000000005000207 */ /* 0x000fe40005800000 */
[----:B------:R-:W-:Y:S02]  /*5e20*/  CS2R R158, SRZ ;  /* 0x00000000009e7805 */ /* 0x000fe4000001ff00 */
[----:B------:R-:W-:Y:S02]  /*5e30*/  LEA R195, R76, UR49, 0x3 ;  /* 0x000000314cc37c11 */ /* 0x000fe4000f8e18ff */
[----:B------:R-:W-:Y:S02]  /*5e40*/  CS2R R156, SRZ ;  /* 0x00000000009c7805 */ /* 0x000fe4000001ff00 */
[----:B------:R-:W-:Y:S02]  /*5e50*/  @P1 LOP3.LUT R0, R0, 0x1, RZ, 0xc0, !PT ;  /* 0x0000000100001812 */ /* 0x000fe400078ec0ff */
[----:B------:R-:W-:Y:S02]  /*5e60*/  CS2R R154, SRZ ;  /* 0x00000000009a7805 */ /* 0x000fe4000001ff00 */
[----:B------:R-:W-:Y:S02]  /*5e70*/  SHF.L.U32 R2, R183, 0x1f, RZ ;  /* 0x0000001fb7027819 */ /* 0x000fe400000006ff */
[----:B------:R-:W-:Y:S02]  /*5e80*/  CS2R R152, SRZ ;  /* 0x0000000000987805 */ /* 0x000fe4000001ff00 */
[----:B------:R-:W-:Y:S02]  /*5e90*/  ISETP.NE.U32.OR P6, PT, R0, 0x1, !P1 ;  /* 0x000000010000780c */ /* 0x000fe40004fc5470 */
[----:B------:R-:W-:Y:S02]  /*5ea0*/  CS2R R150, SRZ ;  /* 0x0000000000967805 */ /* 0x000fe4000001ff00 */
[----:B------:R-:W-:Y:S02]  /*5eb0*/  PLOP3.LUT P2, PT, PT, PT, UP1, 0x80, 0x8 ;  /* 0x000000000008781c */ /* 0x000fe40003f4f018 */
[----:B------:R-:W-:Y:S02]  /*5ec0*/  CS2R R148, SRZ ;  /* 0x0000000000947805 */ /* 0x000fe4000001ff00 */
[----:B------:R-:W-:Y:S02]  /*5ed0*/  SEL R0, RZ, 0xffffffff, P4 ;  /* 0xffffffffff007807 */ /* 0x000fe40002000000 */
[----:B------:R-:W-:Y:S03]  /*5ee0*/  P2R R184, PR, RZ, 0x40 ;  /* 0x00000040ffb87803 */ /* 0x000fe60000000000 */
[----:B------:R-:W-:Y:S04]  /*5ef0*/  @P6 SHF.L.U32 R4, R180, 0x1f, RZ ;  /* 0x0000001fb4046819 */ /* 0x000fe800000006ff */
[----:B------:R-:W-:Y:S01]  /*5f00*/  @P2 SEL R0, R5, R0, !P3 ;  /* 0x0000000005002207 */ /* 0x000fe20005800000 */
[----:B------:R-:W1:Y:S03]  /*5f10*/  @P6 SYNCS.PHASECHK.TRANS64.TRYWAIT P1, [R3+URZ+0x80], R4 ;  /* 0x00008004030065a7 */ /* 0x000e6600080211ff */
[----:B------:R-:W-:Y:S04]  /*5f20*/  LOP3.LUT R0, R0, 0x1, RZ, 0xc0, !PT ;  /* 0x0000000100007812 */ /* 0x000fe800078ec0ff */
[----:B------:R-:W-:Y:S04]  /*5f30*/  ISETP.NE.U32.AND P5, PT, R0, 0x1, PT ;  /* 0x000000010000780c */ /* 0x000fe80003fa5070 */
[----:B------:R-:W-:Y:S01]  /*5f40*/  P2R R209, PR, RZ, 0x20 ;  /* 0x00000020ffd17803 */ /* 0x000fe20000000000 */
[----:B------:R3:W4:Y:S01]  /*5f50*/  SYNCS.PHASECHK.TRANS64.TRYWAIT P0, [R195+URZ+0xd0], R2 ;  /* 0x0000d002c30075a7 */ /* 0x00072200080011ff */
[----:B-1----:R-:W-:Y:S01]  /*5f60*/  @P6 SEL R208, RZ, 0x1, !P1 ;  /* 0x00000001ffd06807 */ /* 0x002fe20004800000 */
[----:B---3--:R-:W-:Y:S06]  /*5f70*/  @!P6 BRA `(.L_x_109) ;  /* 0x00000000009ce947 */ /* 0x008fec0003800000 */
[----:B------:R-:W-:Y:S01]  /*5f80*/  @P5 IMAD R6, R181, 0x2000, R190 ;  /* 0x00002000b5065824 */ /* 0x000fe200078e02be */
[----:B------:R-:W-:Y:S01]  /*5f90*/  ISETP.NE.AND P1, PT, R208, RZ, PT ;  /* 0x000000ffd000720c */ /* 0x000fe20003f25270 */
[----:B------:R-:W-:Y:S01]  /*5fa0*/  BSSY B0, `(.L_x_110) ;  /* 0x0000010000007945 */ /* 0x000fe20003800000 */
[----:B------:R-:W-:Y:S01]  /*5fb0*/  CS2R R150, SRZ ;  /* 0x0000000000967805 */ /* 0x000fe2000001ff00 */
[--C-:B------:R-:W-:Y:S01]  /*5fc0*/  @P5 IMAD R7, R191, -0x10, R6.reuse ;  /* 0xfffffff0bf075824 */ /* 0x100fe200078e0206 */
[----:B------:R-:W-:Y:S01]  /*5fd0*/  CS2R R148, SRZ ;  /* 0x0000000000947805 */ /* 0x000fe2000001ff00 */
[----:B------:R-:W-:Y:S01]  /*5fe0*/  @P5 IMAD R5, R189, -0x10, R6 ;  /* 0xfffffff0bd055824 */ /* 0x000fe200078e0206 */
[----:B------:R-:W-:Y:S01]  /*5ff0*/  CS2R R158, SRZ ;  /* 0x00000000009e7805 */ /* 0x000fe2000001ff00 */
[----:B------:R-:W-:Y:S01]  /*6000*/  @P5 IMAD R4, R188, 0x10, R7 ;  /* 0x00000010bc045824 */ /* 0x000fe200078e0207 */
[----:B------:R-:W-:Y:S02]  /*6010*/  CS2R R156, SRZ ;  /* 0x00000000009c7805 */ /* 0x000fe4000001ff00 */
[----:B------:R-:W-:Y:S02]  /*6020*/  CS2R R154, SRZ ;  /* 0x00000000009a7805 */ /* 0x000fe4000001ff00 */
[----:B------:R-:W-:Y:S02]  /*6030*/  CS2R R152, SRZ ;  /* 0x0000000000987805 */ /* 0x000fe4000001ff00 */
[----:B------:R-:W-:Y:S02]  /*6040*/  CS2R R162, SRZ ;  /* 0x0000000000a27805 */ /* 0x000fe4000001ff00 */
[----:B------:R-:W-:Y:S01]  /*6050*/  CS2R R160, SRZ ;  /* 0x0000000000a07805 */ /* 0x000fe2000001ff00 */
[----:B------:R-:W-:Y:S06]  /*6060*/  @P1 BRA `(.L_x_111) ;  /* 0x00000000000c1947 */ /* 0x000fec0003800000 */
[----:B------:R-:W-:Y:S04]  /*6070*/  SHF.L.U32 R0, R180, 0x1f, RZ ;  /* 0x0000001fb4007819 */ /* 0x000fe800000006ff */
[----:B------:R-:W1:Y:S02]  /*6080*/  SYNCS.PHASECHK.TRANS64.TRYWAIT P1, [R3+URZ+0x80], R0 ;  /* 0x00008000030075a7 */ /* 0x000e6400080211ff */
[----:B-1----:R-:W-:Y:S05]  /*6090*/  @!P1 BRA `(.L_x_112) ;  /* 0x0000003400cc9947 */ /* 0x002fea0003800000 */
.L_x_111:
[----:B------:R-:W-:Y:S05]  /*60a0*/  BSYNC B0 ;  /* 0x0000000000007941 */ /* 0x000fea0003800000 */
.L_x_110:
[----:B------:R-:W-:Y:S01]  /*60b0*/  ISETP.NE.AND P1, PT, R209, RZ, PT ;  /* 0x000000ffd100720c */ /* 0x000fe20003f25270 */
[----:B-1----:R-:W-:Y:S02]  /*60c0*/  VIADD R3, R3, 0x90 ;  /* 0x0000009003037836 */ /* 0x002fe40000000000 */
[----:B------:R-:W-:Y:S02]  /*60d0*/  IMAD.U32 R0, RZ, RZ, UR37 ;  /* 0x00000025ff007e24 */ /* 0x000fe4000f8e00ff */
[----:B------:R-:W-:Y:S03]  /*60e0*/  VIADD R181, R181, 0x1 ;  /* 0x00000001b5b57836 */ /* 0x000fe60000000000 */
[----:B------:R-:W-:Y:S05]  /*60f0*/  PRMT R0, R0, 0x654, R3 ;  /* 0x0000065400007816 */ /* 0x000fea0000000003 */
[----:B------:R1:W3:Y:S04]  /*6100*/  @P1 LDS.128 R148, [R6] ;  /* 0x0000000006941984 */ /* 0x0002e80000000c00 */
[----:B------:R1:W1:Y:S04]  /*6110*/  @P1 LDS.128 R156, [R5+0x20] ;  /* 0x00002000059c1984 */ /* 0x0002680000000c00 */
[----:B------:R1:W1:Y:S04]  /*6120*/  @P1 LDS.128 R152, [R7+0x10] ;  /* 0x0000100007981984 */ /* 0x0002680000000c00 */
[----:B------:R1:W1:Y:S01]  /*6130*/  @P1 LDS.128 R160, [R4+0x10] ;  /* 0x0000100004a01984 */ /* 0x0002620000000c00 */
[C---:B------:R-:W-:Y:S01]  /*6140*/  ISETP.NE.AND P1, PT, R181.reuse, 0x2, PT ;  /* 0x00000002b500780c */ /* 0x040fe20003f25270 */
[----:B------:R-:W-:Y:S01]  /*6150*/  @!PT LDS RZ, [RZ] ;  /* 0x00000000fffff984 */ /* 0x000fe20000000800 */
[----:B------:R-:W-:Y:S01]  /*6160*/  @!PT LDS RZ, [RZ] ;  /* 0x00000000fffff984 */ /* 0x000fe20000000800 */
[----:B------:R-:W-:Y:S01]  /*6170*/  @!PT LDS RZ, [RZ] ;  /* 0x00000000fffff984 */ /* 0x000fe20000000800 */
[----:B------:R-:W-:Y:S01]  /*6180*/  @!PT LDS RZ, [RZ] ;  /* 0x00000000fffff984 */ /* 0x000fe20000000800 */
[----:B------:R5:W-:Y:S06]  /*6190*/  MEMBAR.ALL.CTA ;  /* 0x0000000000007992 */ /* 0x000bec0000008000 */
[----:B-----5:R-:W5:Y:S01]  /*61a0*/  FENCE.VIEW.ASYNC.S ;  /* 0x00000000000073c6 */ /* 0x020f620000000000 */
[----:B------:R-:W-:Y:S02]  /*61b0*/  SEL R3, RZ, 0x1, P1 ;  /* 0x00000001ff037807 */ /* 0x000fe40000800000 */
[----:B------:R-:W-:Y:S02]  /*61c0*/  SEL R181, R181, RZ, P1 ;  /* 0x000000ffb5b57207 */ /* 0x000fe40000800000 */
[----:B------:R-:W-:Y:S01]  /*61d0*/  LOP3.LUT R180, R180, R3, RZ, 0x3c, !PT ;  /* 0x00000003b4b47212 */ /* 0x000fe200078e3cff */
[----:B-----5:R1:W-:Y:S06]  /*61e0*/  SYNCS.ARRIVE.TRANS64.RED.A1T0 RZ, [R0+URZ], RZ ;  /* 0x000000ff00ff79a7 */ /* 0x0203ec00081004ff */
.L_x_109:
[----:B------:R-:W-:Y:S05]  /*61f0*/  BSYNC B1 ;  /* 0x0000000000017941 */ /* 0x000fea0003800000 */
.L_x_108:
[----:B-1----:R-:W-:Y:S04]  /*6200*/  SHF.R.U32.HI R0, RZ, 0x15, R80 ;  /* 0x00000015ff007819 */ /* 0x002fe80000011650 */
[----:B------:R-:W-:Y:S01]  /*6210*/  LOP3.LUT P1, RZ, R0, 0x3, R173, 0x48, !PT ;  /* 0x0000000300ff7812 */ /* 0x000fe200078248ad */
[----:B------:R-:W-:Y:S01]  /*6220*/  @!UPT UIADD3 URZ, UPT, UPT, URZ, URZ, URZ ;  /* 0x000000fffffff290 */ /* 0x000fe2000fffe0ff */
[----:B----4-:R-:W-:Y:S11]  /*6230*/  @P0 BRA `(.L_x_113) ;  /* 0x0000000000080947 */ /* 0x010ff60003800000 */
[----:B------:R-:W1:Y:S02]  /*6240*/  SYNCS.PHASECHK.TRANS64.TRYWAIT P0, [R195+URZ+0xd0], R2 ;  /* 0x0000d002c30075a7 */ /* 0x000e6400080011ff */
[----:B-1----:R-:W-:Y:S05]  /*6250*/  @!P0 BRA `(.L_x_114) ;  /* 0x0000003400708947 */ /* 0x002fea0003800000 */
.L_x_113:
[----:B------:R-:W-:Y:S04]  /*6260*/  BSSY.RECONVERGENT B6, `(.L_x_115) ;  /* 0x0000012000067945 */ /* 0x000fe80003800200 */
[----:B------:R-:W-:Y:S05]  /*6270*/  @!P1 BRA `(.L_x_116) ;  /* 0x0000000000409947 */ /* 0x000fea0003800000 */
[----:B------:R-:W4:Y:S01]  /*6280*/  LDCU.64 UR8, c[0x4][0x70] ;  /* 0x01000e00ff0877ac */ /* 0x000f220008000a00 */
[----:B------:R-:W-:Y:S01]  /*6290*/  MOV R3, 0x0 ;  /* 0x0000000000037802 */ /* 0x000fe20000000f00 */
[----:B------:R-:W-:Y:S02]  /*62a0*/  HFMA2 R12, -RZ, RZ, 0, 5.9604644775390625e-08 ;  /* 0x00000001ff0c7431 */ /* 0x000fe400000001ff */
[----:B------:R-:W-:Y:S02]  /*62b0*/  IMAD.MOV.U32 R8, RZ, RZ, 0x192 ;  /* 0x00000192ff087424 */ /* 0x000fe400078e00ff */
[----:B------:R-:W-:Y:S01]  /*62c0*/  IMAD.MOV.U32 R13, RZ, RZ, RZ ;  /* 0x000000ffff0d7224 */ /* 0x000fe200078e00ff */
[----:B------:R-:W5:Y:S01]  /*62d0*/  LDCU.64 UR6, c[0x4][0x78] ;  /* 0x01000f00ff0677ac */ /* 0x000f620008000a00 */
[----:B-1----:R-:W1:Y:S01]  /*62e0*/  LDC.64 R2, c[0x4][R3] ;  /* 0x0100000003027b82 */ /* 0x002e620000000a00 */
[----:B------:R-:W2:Y:S01]  /*62f0*/  LDCU.64 UR4, c[0x4][0x10] ;  /* 0x01000200ff0477ac */ /* 0x000ea20008000a00 */
[----:B----4-:R-:W-:Y:S01]  /*6300*/  MOV R5, UR9 ;  /* 0x0000000900057c02 */ /* 0x010fe20008000f00 */
[----:B------:R-:W-:Y:S01]  /*6310*/  IMAD.U32 R4, RZ, RZ, UR8 ;  /* 0x00000008ff047e24 */ /* 0x000fe2000f8e00ff */
[----:B-----5:R-:W-:Y:S01]  /*6320*/  MOV R7, UR7 ;  /* 0x0000000700077c02 */ /* 0x020fe20008000f00 */
[----:B------:R-:W-:Y:S01]  /*6330*/  IMAD.U32 R6, RZ, RZ, UR6 ;  /* 0x00000006ff067e24 */ /* 0x000fe2000f8e00ff */
[----:B--2---:R-:W-:Y:S01]  /*6340*/  MOV R11, UR5 ;  /* 0x00000005000b7c02 */ /* 0x004fe20008000f00 */
[----:B------:R-:W-:Y:S02]  /*6350*/  IMAD.U32 R10, RZ, RZ, UR4 ;  /* 0x00000004ff0a7e24 */ /* 0x000fe4000f8e00ff */
[----:B------:R-:W-:Y:S07]  /*6360*/  LEPC R20, `(.L_x_116) ;  /* 0x000000001014794e */ /* 0x000fee0000000000 */
[----:B-1-3--:R-:W-:Y:S05]  /*6370*/  CALL.ABS.NOINC R2 ;  /* 0x0000000002007343 */ /* 0x00afea0003c00000 */
.L_x_116:
[----:B------:R-:W-:Y:S05]  /*6380*/  BSYNC.RECONVERGENT B6 ;  /* 0x0000000000067941 */ /* 0x000fea0003800200 */
.L_x_115:
[-C--:B---3--:R-:W-:Y:S01]  /*6390*/  F2FP.F16.E4M3.UNPACK_B R83, R148.reuse ;  /* 0x00000094ff53723e */ /* 0x088fe200020006ff */
[----:B------:R-:W-:Y:S05]  /*63a0*/  WARPSYNC.ALL ;  /* 0x0000000000007948 */ /* 0x000fea0003800000 */
[----:B------:R-:W-:Y:S01]  /*63b0*/  R2UR UR4, R80 ;  /* 0x00000000500472ca */ /* 0x000fe200000e0000 */
[--C-:B------:R-:W-:Y:S01]  /*63c0*/  HADD2.F32 R82, -RZ, R83.reuse.H0_H0 ;  /* 0x20000053ff527230 */ /* 0x100fe20000004100 */
[----:B------:R-:W-:Y:S01]  /*63d0*/  F2FP.F16.E4M3.UNPACK_B R85, R148.H1 ;  /* 0x00000094ff55723e */ /* 0x000fe200030006ff */
[----:B------:R-:W-:Y:S01]  /*63e0*/  HADD2.F32 R83, -RZ, R83.H1_H1 ;  /* 0x30000053ff537230 */ /* 0x000fe20000004100 */
[-C--:B------:R-:W-:Y:S01]  /*63f0*/  F2FP.F16.E4M3.UNPACK_B R87, R149.reuse ;  /* 0x00000095ff57723e */ /* 0x080fe200020006ff */
[----:B------:R-:W-:Y:S01]  /*6400*/  BSSY.RECONVERGENT B0, `(.L_x_117) ;  /* 0x000011d000007945 */ /* 0x000fe20003800200 */
[----:B------:R-:W-:Y:S01]  /*6410*/  F2FP.F16.E4M3.UNPACK_B R89, R149.H1 ;  /* 0x00000095ff59723e */ /* 0x000fe200030006ff */
[----:B------:R-:W-:Y:S01]  /*6420*/  HADD2.F32 R84, -RZ, R85.H0_H0 ;  /* 0x20000055ff547230 */ /* 0x000fe20000004100 */
[-C--:B------:R-:W-:Y:S01]  /*6430*/  F2FP.F16.E4M3.UNPACK_B R91, R150.reuse ;  /* 0x00000096ff5b723e */ /* 0x080fe200020006ff */
[----:B------:R-:W-:Y:S01]  /*6440*/  HADD2.F32 R88, -RZ, R87.H1_H1 ;  /* 0x30000057ff587230 */ /* 0x000fe20000004100 */
[----:B------:R-:W-:Y:S01]  /*6450*/  F2FP.F16.E4M3.UNPACK_B R93, R150.H1 ;  /* 0x00000096ff5d723e */ /* 0x000fe200030006ff */
[----:B------:R-:W-:Y:S01]  /*6460*/  HADD2.F32 R86, -RZ, R85.H1_H1 ;  /* 0x30000055ff567230 */ /* 0x000fe20000004100 */
[-C--:B------:R-:W-:Y:S01]  /*6470*/  F2FP.F16.E4M3.UNPACK_B R95, R151.reuse ;  /* 0x00000097ff5f723e */ /* 0x080fe200020006ff */
[----:B------:R-:W2:Y:S01]  /*6480*/  LDTM.x64 R4, tmem[UR4] ;  /* 0x00000004000479ee */ /* 0x000ea20008340000 */
[----:B------:R-:W-:Y:S01]  /*6490*/  F2FP.F16.E4M3.UNPACK_B R97, R151.H1 ;  /* 0x00000097ff61723e */ /* 0x000fe200030006ff */
[----:B------:R-:W-:Y:S01]  /*64a0*/  HADD2.F32 R85, -RZ, R87.H0_H0 ;  /* 0x20000057ff557230 */ /* 0x000fe20000004100 */
[-C--:B------:R-:W-:Y:S01]  /*64b0*/  F2FP.F16.E4M3.UNPACK_B R99, R152.reuse ;  /* 0x00000098ff63723e */ /* 0x080fe200020006ff */
[----:B------:R-:W-:Y:S01]  /*64c0*/  HADD2.F32 R87, -RZ, R89.H0_H0 ;  /* 0x20000059ff577230 */ /* 0x000fe20000004100 */
[----:B------:R-:W-:Y:S01]  /*64d0*/  F2FP.F16.E4M3.UNPACK_B R101, R152.H1 ;  /* 0x00000098ff65723e */ /* 0x000fe200030006ff */
[----:B------:R-:W-:Y:S01]  /*64e0*/  HADD2.F32 R92, -RZ, R91.H1_H1 ;  /* 0x3000005bff5c7230 */ /* 0x000fe20000004100 */
[----:B------:R-:W-:Y:S01]  /*64f0*/  ISETP.NE.AND P6, PT, R184, RZ, PT ;  /* 0x000000ffb800720c */ /* 0x000fe20003fc5270 */
[----:B------:R-:W-:Y:S01]  /*6500*/  HADD2.F32 R96, -RZ, R95.H1_H1 ;  /* 0x3000005fff607230 */ /* 0x000fe20000004100 */
[----:B------:R-:W-:Y:S01]  /*6510*/  SHF.L.U32 R211, R176, 0x4, RZ ;  /* 0x00000004b0d37819 */ /* 0x000fe200000006ff */
[----:B------:R-:W-:Y:S01]  /*6520*/  HADD2.F32 R100, -RZ, R99.H1_H1 ;  /* 0x30000063ff647230 */ /* 0x000fe20000004100 */
[----:B------:R-:W-:Y:S01]  /*6530*/  SHF.L.U32 R217, R175, 0x4, RZ ;  /* 0x00000004afd97819 */ /* 0x000fe200000006ff */
[----:B------:R-:W-:Y:S01]  /*6540*/  HADD2.F32 R90, -RZ, R89.H1_H1 ;  /* 0x30000059ff5a7230 */ /* 0x000fe20000004100 */
[C---:B------:R-:W-:Y:S01]  /*6550*/  IADD3 R197, PT, PT, R190.reuse, R211, RZ ;  /* 0x000000d3bec57210 */ /* 0x040fe20007ffe0ff */
[----:B------:R-:W-:Y:S01]  /*6560*/  HADD2.F32 R89, -RZ, R91.H0_H0 ;  /* 0x2000005bff597230 */ /* 0x000fe20000004100 */
[----:B------:R-:W-:Y:S01]  /*6570*/  IADD3 R199, PT, PT, R190, R217, RZ ;  /* 0x000000d9bec77210 */ /* 0x000fe20007ffe0ff */
[--C-:B------:R-:W-:Y:S01]  /*6580*/  HADD2.F32 R91, -RZ, R93.reuse.H0_H0 ;  /* 0x2000005dff5b7230 */ /* 0x100fe20000004100 */
[----:B------:R-:W-:Y:S01]  /*6590*/  SHF.L.U32 R210, R188, 0x4, RZ ;  /* 0x00000004bcd27819 */ /* 0x000fe200000006ff */
[----:B------:R-:W-:Y:S01]  /*65a0*/  HADD2.F32 R94, -RZ, R93.H1_H1 ;  /* 0x3000005dff5e7230 */ /* 0x000fe20000004100 */
[----:B------:R-:W-:Y:S01]  /*65b0*/  F2FP.F16.E4M3.UNPACK_B R103, R153 ;  /* 0x00000099ff67723e */ /* 0x000fe200020006ff */
[----:B------:R-:W-:Y:S01]  /*65c0*/  HADD2.F32 R93, -RZ, R95.H0_H0 ;  /* 0x2000005fff5d7230 */ /* 0x000fe20000004100 */
[----:B------:R-:W-:Y:S01]  /*65d0*/  IADD3 R198, PT, PT, R210, R197, RZ ;  /* 0x000000c5d2c67210 */ /* 0x000fe20007ffe0ff */
[----:B------:R-:W-:Y:S01]  /*65e0*/  HADD2.F32 R95, -RZ, R97.H0_H0 ;  /* 0x20000061ff5f7230 */ /* 0x000fe20000004100 */
[----:B------:R-:W-:Y:S01]  /*65f0*/  F2FP.F16.E4M3.UNPACK_B R105, R153.H1 ;  /* 0x00000099ff69723e */ /* 0x000fe200030006ff */
[C---:B--2---:R-:W-:Y:S01]  /*6600*/  FMUL R0, R78.reuse, R4 ;  /* 0x000000044e007220 */ /* 0x044fe20000400000 */
[C---:B-1----:R-:W-:Y:S01]  /*6610*/  FMUL R2, R78.reuse, R5 ;  /* 0x000000054e027220 */ /* 0x042fe20000400000 */
[C---:B------:R-:W-:Y:S01]  /*6620*/  FMUL R4, R78.reuse, R8 ;  /* 0x000000084e047220 */ /* 0x040fe20000400000 */
[C---:B------:R-:W-:Y:S01]  /*6630*/  FMUL R5, R78.reuse, R9 ;  /* 0x000000094e057220 */ /* 0x040fe20000400000 */
[C---:B------:R-:W-:Y:S01]  /*6640*/  FFMA R0, R81.reuse, R82, R0 ;  /* 0x0000005251007223 */ /* 0x040fe20000000000 */
[C---:B------:R-:W-:Y:S01]  /*6650*/  FFMA R2, R81.reuse, R83, R2 ;  /* 0x0000005351027223 */ /* 0x040fe20000000002 */
[C---:B------:R-:W-:Y:S01]  /*6660*/  FMUL R8, R78.reuse, R12 ;  /* 0x0000000c4e087220 */ /* 0x040fe20000400000 */
[C---:B------:R-:W-:Y:S01]  /*6670*/  FMUL R9, R78.reuse, R13 ;  /* 0x0000000d4e097220 */ /* 0x040fe20000400000 */
[C---:B------:R-:W-:Y:S01]  /*6680*/  FMUL R12, R78.reuse, R16 ;  /* 0x000000104e0c7220 */ /* 0x040fe20000400000 */
[C---:B------:R-:W-:Y:S01]  /*6690*/  FMUL R13, R78.reuse, R17 ;  /* 0x000000114e0d7220 */ /* 0x040fe20000400000 */
[C---:B------:R-:W-:Y:S01]  /*66a0*/  FMUL R16, R78.reuse, R20 ;  /* 0x000000144e107220 */ /* 0x040fe20000400000 */
[C---:B------:R-:W-:Y:S01]  /*66b0*/  FMUL R17, R78.reuse, R21 ;  /* 0x000000154e117220 */ /* 0x040fe20000400000 */
[----:B------:R-:W-:Y:S02]  /*66c0*/  HADD2.F32 R104, -RZ, R103.H1_H1 ;  /* 0x30000067ff687230 */ /* 0x000fe40000004100 */
[C---:B------:R-:W-:Y:S01]  /*66d0*/  FMUL R20, R78.reuse, R24 ;  /* 0x000000184e147220 */ /* 0x040fe20000400000 */
[C---:B------:R-:W-:Y:S01]  /*66e0*/  FMUL R21, R78.reuse, R25 ;  /* 0x000000194e157220 */ /* 0x040fe20000400000 */
[C---:B------:R-:W-:Y:S01]  /*66f0*/  FMUL R24, R78.reuse, R28 ;  /* 0x0000001c4e187220 */ /* 0x040fe20000400000 */
[C---:B------:R-:W-:Y:S01]  /*6700*/  FMUL R25, R78.reuse, R29 ;  /* 0x0000001d4e197220 */ /* 0x040fe20000400000 */
[C---:B------:R-:W-:Y:S01]  /*6710*/  FMUL R28, R78.reuse, R32 ;  /* 0x000000204e1c7220 */ /* 0x040fe20000400000 */
[C---:B------:R-:W-:Y:S01]  /*6720*/  FMUL R29, R78.reuse, R33 ;  /* 0x000000214e1d7220 */ /* 0x040fe20000400000 */
[C---:B------:R-:W-:Y:S01]  /*6730*/  FMUL R32, R78.reuse, R36 ;  /* 0x000000244e207220 */ /* 0x040fe20000400000 */
[----:B------:R-:W-:Y:S01]  /*6740*/  F2FP.F16.E4M3.UNPACK_B R107, R154 ;  /* 0x0000009aff6b723e */ /* 0x000fe200020006ff */
[C---:B------:R-:W-:Y:S01]  /*6750*/  FMUL R33, R78.reuse, R37 ;  /* 0x000000254e217220 */ /* 0x040fe20000400000 */
[C---:B------:R-:W-:Y:S01]  /*6760*/  FMUL R36, R78.reuse, R40 ;  /* 0x000000284e247220 */ /* 0x040fe20000400000 */
[----:B------:R-:W-:Y:S01]  /*6770*/  F2FP.F16.E4M3.UNPACK_B R109, R154.H1 ;  /* 0x0000009aff6d723e */ /* 0x000fe200030006ff */
[C---:B------:R-:W-:Y:S01]  /*6780*/  FMUL R37, R78.reuse, R41 ;  /* 0x000000294e257220 */ /* 0x040fe20000400000 */
[----:B------:R-:W-:Y:S02]  /*6790*/  HADD2.F32 R108, -RZ, R107.H1_H1 ;  /* 0x3000006bff6c7230 */ /* 0x000fe40000004100 */
        /* <DEDUP_REMOVED lines=26> */
[C---:B------:R-:W-:Y:S01]  /*6940*/  FFMA R3, R81.reuse, R84, R3 ;  /* 0x0000005451037223 */ /* 0x040fe20000000003 */
[C---:B------:R-:W-:Y:S01]  /*6950*/  FFMA R7, R81.reuse, R86, R7 ;  /* 0x0000005651077223 */ /* 0x040fe20000000007 */
[----:B------:R-:W-:Y:S01]  /*6960*/  F2FP.F16.E4M3.UNPACK_B R127, R159 ;  /* 0x0000009fff7f723e */ /* 0x000fe200020006ff */
[C---:B------:R-:W-:Y:S01]  /*6970*/  FFMA R4, R81.reuse, R85, R4 ;  /* 0x0000005551047223 */ /* 0x040fe20000000004 */
[C---:B------:R-:W-:Y:S01]  /*6980*/  FFMA R5, R81.reuse, R88, R5 ;  /* 0x0000005851057223 */ /* 0x040fe20000000005 */
[----:B------:R-:W-:Y:S01]  /*6990*/  F2FP.F16.E4M3.UNPACK_B R129, R159.H1 ;  /* 0x0000009fff81723e */ /* 0x000fe200030006ff */
[----:B------:R-:W-:Y:S01]  /*69a0*/  FFMA R6, R81, R87, R6 ;  /* 0x0000005751067223 */ /* 0x000fe20000000006 */
[----:B------:R-:W-:Y:S01]  /*69b0*/  F2FP.SATFINITE.E4M3.F32.PACK_AB_MERGE_C R185, R7, R3, RZ ;  /* 0x0000000307b9723e */ /* 0x000fe200048070ff */
[----:B------:R-:W-:Y:S02]  /*69c0*/  HADD2.F32 R124, -RZ, R123.H1_H1 ;  /* 0x3000007bff7c7230 */ /* 0x000fe40000004100 */
[----:B------:R-:W-:Y:S01]  /*69d0*/  FMUL R11, R78, R11 ;  /* 0x0000000b4e0b7220 */ /* 0x000fe20000400000 */
[----:B------:R-:W-:Y:S01]  /*69e0*/  HADD2.F32 R128, -RZ, R127.H1_H1 ;  /* 0x3000007fff807230 */ /* 0x000fe20000004100 */
[----:B------:R-:W-:Y:S01]  /*69f0*/  F2FP.SATFINITE.E4M3.F32.PACK_AB_MERGE_C R184, R2, R0, R185 ;  /* 0x0000000002b8723e */ /* 0x000fe200048070b9 */
[C---:B------:R-:W-:Y:S01]  /*6a00*/  FMUL R10, R78.reuse, R14 ;  /* 0x0000000e4e0a7220 */ /* 0x040fe20000400000 */
[C---:B------:R-:W-:Y:S01]  /*6a10*/  FFMA R11, R81.reuse, R90, R11 ;  /* 0x0000005a510b7223 */ /* 0x040fe2000000000b */
[C---:B------:R-:W-:Y:S01]  /*6a20*/  FFMA R8, R81.reuse, R89, R8 ;  /* 0x0000005951087223 */ /* 0x040fe20000000008 */
[----:B------:R-:W-:Y:S01]  /*6a30*/  FFMA R9, R81, R92, R9 ;  /* 0x0000005c51097223 */ /* 0x000fe20000000009 */
[----:B------:R-:W-:Y:S01]  /*6a40*/  F2FP.F16.E4M3.UNPACK_B R131, R160 ;  /* 0x000000a0ff83723e */ /* 0x000fe200020006ff */
[----:B------:R-:W-:Y:S01]  /*6a50*/  HADD2.F32 R98, -RZ, R97.H1_H1 ;  /* 0x30000061ff627230 */ /* 0x000fe20000004100 */
[----:B------:R-:W-:Y:S01]  /*6a60*/  F2FP.SATFINITE.E4M3.F32.PACK_AB_MERGE_C R186, R11, R6, RZ ;  /* 0x000000060bba723e */ /* 0x000fe200048070ff */
[----:B------:R-:W-:Y:S01]  /*6a70*/  FFMA R10, R81, R91, R10 ;  /* 0x0000005b510a7223 */ /* 0x000fe2000000000a */
[----:B------:R-:W-:Y:S02]  /*6a80*/  HADD2.F32 R97, -RZ, R99.H0_H0 ;  /* 0x20000063ff617230 */ /* 0x000fe40000004100 */
[C---:B------:R-:W-:Y:S01]  /*6a90*/  FMUL R15, R78.reuse, R15 ;  /* 0x0000000f4e0f7220 */ /* 0x040fe20000400000 */
[----:B------:R-:W-:Y:S01]  /*6aa0*/  F2FP.SATFINITE.E4M3.F32.PACK_AB_MERGE_C R185, R5, R4, R186 ;  /* 0x0000000405b9723e */ /* 0x000fe200048070ba */
[----:B------:R-:W-:Y:S02]  /*6ab0*/  HADD2.F32 R132, -RZ, R131.H1_H1 ;  /* 0x30000083ff847230 */ /* 0x000fe40000004100 */
[C---:B------:R-:W-:Y:S01]  /*6ac0*/  FMUL R14, R78.reuse, R18 ;  /* 0x000000124e0e7220 */ /* 0x040fe20000400000 */
[C---:B------:R-:W-:Y:S01]  /*6ad0*/  FFMA R15, R81.reuse, R94, R15 ;  /* 0x0000005e510f7223 */ /* 0x040fe2000000000f */
[C---:B------:R-:W-:Y:S01]  /*6ae0*/  FFMA R12, R81.reuse, R93, R12 ;  /* 0x0000005d510c7223 */ /* 0x040fe2000000000c */
[----:B------:R-:W-:Y:S01]  /*6af0*/  FFMA R13, R81, R96, R13 ;  /* 0x00000060510d7223 */ /* 0x000fe2000000000d */
[----:B------:R-:W-:Y:S01]  /*6b00*/  F2FP.F16.E4M3.UNPACK_B R133, R160.H1 ;  /* 0x000000a0ff85723e */ /* 0x000fe200030006ff */
[--C-:B------:R-:W-:Y:S01]  /*6b10*/  HADD2.F32 R99, -RZ, R101.reuse.H0_H0 ;  /* 0x20000065ff637230 */ /* 0x100fe20000004100 */
[----:B------:R-:W-:Y:S01]  /*6b20*/  F2FP.SATFINITE.E4M3.F32.PACK_AB_MERGE_C R186, R15, R10, RZ ;  /* 0x0000000a0fba723e */ /* 0x000fe200048070ff */
[----:B------:R-:W-:Y:S01]  /*6b30*/  FFMA R14, R81, R95, R14 ;  /* 0x0000005f510e7223 */ /* 0x000fe2000000000e */
[C---:B------:R-:W-:Y:S01]  /*6b40*/  FMUL R19, R78.reuse, R19 ;  /* 0x000000134e137220 */ /* 0x040fe20000400000 */
[----:B------:R-:W-:Y:S01]  /*6b50*/  HADD2.F32 R102, -RZ, R101.H1_H1 ;  /* 0x30000065ff667230 */ /* 0x000fe20000004100 */
[----:B------:R-:W-:Y:S01]  /*6b60*/  F2FP.SATFINITE.E4M3.F32.PACK_AB_MERGE_C R186, R9, R8, R186 ;  /* 0x0000000809ba723e */ /* 0x000fe200048070ba */
[----:B------:R-:W-:Y:S02]  /*6b70*/  HADD2.F32 R101, -RZ, R103.H0_H0 ;  /* 0x20000067ff657230 */ /* 0x000fe40000004100 */
[C---:B------:R-:W-:Y:S01]  /*6b80*/  FFMA R19, R81.reuse, R98, R19 ;  /* 0x0000006251137223 */ /* 0x040fe20000000013 */
[C---:B------:R-:W-:Y:S01]  /*6b90*/  FFMA R16, R81.reuse, R97, R16 ;  /* 0x0000006151107223 */ /* 0x040fe20000000010 */
[----:B------:R-:W-:Y:S01]  /*6ba0*/  FFMA R17, R81, R100, R17 ;  /* 0x0000006451117223 */ /* 0x000fe20000000011 */
[C---:B------:R-:W-:Y:S01]  /*6bb0*/  FMUL R18, R78.reuse, R22 ;  /* 0x000000164e127220 */ /* 0x040fe20000400000 */
[----:B------:R-:W-:Y:S01]  /*6bc0*/  F2FP.F16.E4M3.UNPACK_B R135, R161 ;  /* 0x000000a1ff87723e */ /* 0x000fe200020006ff */
        /* <DEDUP_REMOVED lines=10> */
[----:B------:R1:W-:Y:S01]  /*6c70*/  STS.128 [R172+UR49+0x4200], R184 ;  /* 0x004200b8ac007988 */ /* 0x0003e20008000c31 */
[----:B------:R-:W-:Y:S01]  /*6c80*/  HADD2.F32 R136, -RZ, R135.H1_H1 ;  /* 0x30000087ff887230 */ /* 0x000fe20000004100 */
[----:B------:R-:W-:Y:S01]  /*6c90*/  F2FP.SATFINITE.E4M3.F32.PACK_AB_MERGE_C R200, R23, R18, RZ ;  /* 0x0000001217c8723e */ /* 0x000fe200048070ff */
[C---:B------:R-:W-:Y:S01]  /*6ca0*/  FMUL R22, R78.reuse, R26 ;  /* 0x0000001a4e167220 */ /* 0x040fe20000400000 */
[C---:B------:R-:W-:Y:S01]  /*6cb0*/  FMUL R27, R78.reuse, R27 ;  /* 0x0000001b4e1b7220 */ /* 0x040fe20000400000 */
[--C-:B------:R-:W-:Y:S01]  /*6cc0*/  HADD2.F32 R107, -RZ, R109.reuse.H0_H0 ;  /* 0x2000006dff6b7230 */ /* 0x100fe20000004100 */
[----:B------:R-:W-:Y:S01]  /*6cd0*/  F2FP.SATFINITE.E4M3.F32.PACK_AB_MERGE_C R200, R17, R16, R200 ;  /* 0x0000001011c8723e */ /* 0x000fe200048070c8 */
[C---:B------:R-:W-:Y:S01]  /*6ce0*/  FFMA R22, R81.reuse, R103, R22 ;  /* 0x0000006751167223 */ /* 0x040fe20000000016 */
[C---:B------:R-:W-:Y:S01]  /*6cf0*/  FFMA R27, R81.reuse, R106, R27 ;  /* 0x0000006a511b7223 */ /* 0x040fe2000000001b */
[C---:B------:R-:W-:Y:S01]  /*6d00*/  FFMA R24, R81.reuse, R105, R24 ;  /* 0x0000006951187223 */ /* 0x040fe20000000018 */
[----:B------:R-:W-:Y:S01]  /*6d10*/  F2FP.F16.E4M3.UNPACK_B R137, R161.H1 ;  /* 0x000000a1ff89723e */ /* 0x000fe200030006ff */
[----:B------:R-:W-:Y:S02]  /*6d20*/  HADD2.F32 R110, -RZ, R109.H1_H1 ;  /* 0x3000006dff6e7230 */ /* 0x000fe40000004100 */
[----:B------:R-:W-:Y:S01]  /*6d30*/  FFMA R25, R81, R108, R25 ;  /* 0x0000006c51197223 */ /* 0x000fe20000000019 */
[----:B------:R-:W-:Y:S01]  /*6d40*/  F2FP.SATFINITE.E4M3.F32.PACK_AB_MERGE_C R201, R27, R22, RZ ;  /* 0x000000161bc9723e */ /* 0x000fe200048070ff */
[----:B------:R-:W-:Y:S02]  /*6d50*/  HADD2.F32 R109, -RZ, R111.H0_H0 ;  /* 0x2000006fff6d7230 */ /* 0x000fe40000004100 */
[C---:B------:R-:W-:Y:S01]  /*6d60*/  FMUL R26, R78.reuse, R30 ;  /* 0x0000001e4e1a7220 */ /* 0x040fe20000400000 */
[C---:B------:R-:W-:Y:S01]  /*6d70*/  FMUL R31, R78.reuse, R31 ;  /* 0x0000001f4e1f7220 */ /* 0x040fe20000400000 */
[--C-:B------:R-:W-:Y:S01]  /*6d80*/  HADD2.F32 R111, -RZ, R113.reuse.H0_H0 ;  /* 0x20000071ff6f7230 */ /* 0x100fe20000004100 */
[----:B------:R-:W-:Y:S01]  /*6d90*/  F2FP.SATFINITE.E4M3.F32.PACK_AB_MERGE_C R201, R21, R20, R201 ;  /* 0x0000001415c9723e */ /* 0x000fe200048070c9 */
[C---:B------:R-:W-:Y:S01]  /*6da0*/  FFMA R26, R81.reuse, R107, R26 ;  /* 0x0000006b511a7223 */ /* 0x040fe2000000001a */
[C---:B------:R-:W-:Y:S01]  /*6db0*/  FFMA R31, R81.reuse, R110, R31 ;  /* 0x0000006e511f7223 */ /* 0x040fe2000000001f */
[C---:B------:R-:W-:Y:S01]  /*6dc0*/  FFMA R28, R81.reuse, R109, R28 ;  /* 0x0000006d511c7223 */ /* 0x040fe2000000001c */
[----:B------:R-:W-:Y:S01]  /*6dd0*/  F2FP.F16.E4M3.UNPACK_B R139, R162 ;  /* 0x000000a2ff8b723e */ /* 0x000fe200020006ff */
[----:B------:R-:W-:Y:S02]  /*6de0*/  HADD2.F32 R114, -RZ, R113.H1_H1 ;  /* 0x30000071ff727230 */ /* 0x000fe40000004100 */
[----:B------:R-:W-:Y:S01]  /*6df0*/  FFMA R29, R81, R112, R29 ;  /* 0x00000070511d7223 */ /* 0x000fe2000000001d */
[----:B------:R-:W-:Y:S01]  /*6e00*/  F2FP.SATFINITE.E4M3.F32.PACK_AB_MERGE_C R202, R31, R26, RZ ;  /* 0x0000001a1fca723e */ /* 0x000fe200048070ff */
[----:B------:R-:W-:Y:S02]  /*6e10*/  HADD2.F32 R113, -RZ, R115.H0_H0 ;  /* 0x20000073ff717230 */ /* 0x000fe40000004100 */
[C---:B------:R-:W-:Y:S01]  /*6e20*/  FMUL R30, R78.reuse, R34 ;  /* 0x000000224e1e7220 */ /* 0x040fe20000400000 */
[----:B------:R-:W-:Y:S01]  /*6e30*/  HADD2.F32 R140, -RZ, R139.H1_H1 ;  /* 0x3000008bff8c7230 */ /* 0x000fe20000004100 */
[----:B------:R-:W-:Y:S01]  /*6e40*/  F2FP.SATFINITE.E4M3.F32.PACK_AB_MERGE_C R202, R25, R24, R202 ;  /* 0x0000001819ca723e */ /* 0x000fe200048070ca */
[C---:B------:R-:W-:Y:S01]  /*6e50*/  FMUL R35, R78.reuse, R35 ;  /* 0x000000234e237220 */ /* 0x040fe20000400000 */
[--C-:B------:R-:W-:Y:S02]  /*6e60*/  HADD2.F32 R115, -RZ, R117.reuse.H0_H0 ;  /* 0x20000075ff737230 */ /* 0x100fe40000004100 */
[C---:B------:R-:W-:Y:S01]  /*6e70*/  FFMA R30, R81.reuse, R111, R30 ;  /* 0x0000006f511e7223 */ /* 0x040fe2000000001e */
[----:B------:R-:W-:Y:S02]  /*6e80*/  HADD2.F32 R118, -RZ, R117.H1_H1 ;  /* 0x30000075ff767230 */ /* 0x000fe40000004100 */
[C---:B------:R-:W-:Y:S01]  /*6e90*/  FFMA R35, R81.reuse, R114, R35 ;  /* 0x0000007251237223 */ /* 0x040fe20000000023 */
[C---:B------:R-:W-:Y:S01]  /*6ea0*/  FFMA R32, R81.reuse, R113, R32 ;  /* 0x0000007151207223 */ /* 0x040fe20000000020 */
[----:B------:R-:W-:Y:S01]  /*6eb0*/  F2FP.F16.E4M3.UNPACK_B R141, R162.H1 ;  /* 0x000000a2ff8d723e */ /* 0x000fe200030006ff */
[----:B------:R-:W-:Y:S01]  /*6ec0*/  FFMA R33, R81, R116, R33 ;  /* 0x0000007451217223 */ /* 0x000fe20000000021 */
[----:B------:R-:W-:Y:S01]  /*6ed0*/  HADD2.F32 R117, -RZ, R119.H0_H0 ;  /* 0x20000077ff757230 */ /* 0x000fe20000004100 */
        /* <DEDUP_REMOVED lines=9> */
[----:B------:R1:W-:Y:S01]  /*6f70*/  STS.128 [R197+0x4010], R200 ;  /* 0x004010c8c5007388 */ /* 0x0003e20000000c00 */
[----:B------:R-:W-:Y:S01]  /*6f80*/  FFMA R37, R81, R120, R37 ;  /* 0x0000007851257223 */ /* 0x000fe20000000025 */
[----:B------:R-:W-:Y:S01]  /*6f90*/  F2FP.SATFINITE.E4M3.F32.PACK_AB_MERGE_C R204, R39, R34, RZ ;  /* 0x0000002227cc723e */ /* 0x000fe200048070ff */
[----:B------:R-:W-:Y:S02]  /*6fa0*/  HADD2.F32 R122, -RZ, R121.H1_H1 ;  /* 0x30000079ff7a7230 */ /* 0x000fe40000004100 */
[C---:B------:R-:W-:Y:S01]  /*6fb0*/  FMUL R38, R78.reuse, R42 ;  /* 0x0000002a4e267220 */ /* 0x040fe20000400000 */
[----:B------:R-:W-:Y:S01]  /*6fc0*/  HADD2.F32 R121, -RZ, R123.H0_H0 ;  /* 0x2000007bff797230 */ /* 0x000fe20000004100 */
[----:B------:R-:W-:Y:S01]  /*6fd0*/  F2FP.SATFINITE.E4M3.F32.PACK_AB_MERGE_C R204, R33, R32, R204 ;  /* 0x0000002021cc723e */ /* 0x000fe200048070cc */
[----:B------:R-:W-:Y:S02]  /*6fe0*/  HADD2.F32 R144, -RZ, R143.H1_H1 ;  /* 0x3000008fff907230 */ /* 0x000fe40000004100 */
[C---:B------:R-:W-:Y:S01]  /*6ff0*/  FFMA R38, R81.reuse, R119, R38 ;  /* 0x0000007751267223 */ /* 0x040fe20000000026 */
[C---:B------:R-:W-:Y:S01]  /*7000*/  FMUL R43, R78.reuse, R43 ;  /* 0x0000002b4e2b7220 */ /* 0x040fe20000400000 */
[--C-:B------:R-:W-:Y:S02]  /*7010*/  HADD2.F32 R123, -RZ, R125.reuse.H0_H0 ;  /* 0x2000007dff7b7230 */ /* 0x100fe40000004100 */
[C---:B------:R-:W-:Y:S01]  /*7020*/  FMUL R42, R78.reuse, R46 ;  /* 0x0000002e4e2a7220 */ /* 0x040fe20000400000 */
[----:B------:R-:W-:Y:S02]  /*7030*/  HADD2.F32 R126, -RZ, R125.H1_H1 ;  /* 0x3000007dff7e7230 */ /* 0x000fe40000004100 */
[C---:B------:R-:W-:Y:S01]  /*7040*/  FFMA R43, R81.reuse, R122, R43 ;  /* 0x0000007a512b7223 */ /* 0x040fe2000000002b */
[----:B------:R-:W-:Y:S01]  /*7050*/  F2FP.F16.E4M3.UNPACK_B R145, R163.H1 ;  /* 0x000000a3ff91723e */ /* 0x000fe200030006ff */
[C---:B------:R-:W-:Y:S01]  /*7060*/  FFMA R40, R81.reuse, R121, R40 ;  /* 0x0000007951287223 */ /* 0x040fe20000000028 */
[----:B------:R-:W-:Y:S01]  /*7070*/  FFMA R41, R81, R124, R41 ;  /* 0x0000007c51297223 */ /* 0x000fe20000000029 */
[----:B------:R-:W-:Y:S01]  /*7080*/  ISETP.NE.AND P0, PT, R193, RZ, PT ;  /* 0x000000ffc100720c */ /* 0x000fe20003f05270 */
[----:B------:R-:W-:Y:S01]  /*7090*/  HADD2.F32 R125, -RZ, R127.H0_H0 ;  /* 0x2000007fff7d7230 */ /* 0x000fe20000004100 */
[----:B------:R-:W-:Y:S01]  /*70a0*/  F2FP.SATFINITE.E4M3.F32.PACK_AB_MERGE_C R205, R43, R38, RZ ;  /* 0x000000262bcd723e */ /* 0x000fe200048070ff */
[----:B------:R-:W-:Y:S01]  /*70b0*/  FFMA R42, R81, R123, R42 ;  /* 0x0000007b512a7223 */ /* 0x000fe2000000002a */
[C---:B------:R-:W-:Y:S01]  /*70c0*/  FMUL R47, R78.reuse, R47 ;  /* 0x0000002f4e2f7220 */ /* 0x040fe20000400000 */
[--C-:B------:R-:W-:Y:S01]  /*70d0*/  HADD2.F32 R127, -RZ, R129.reuse.H0_H0 ;  /* 0x20000081ff7f7230 */ /* 0x100fe20000004100 */
[----:B------:R-:W-:Y:S01]  /*70e0*/  F2FP.SATFINITE.E4M3.F32.PACK_AB_MERGE_C R205, R37, R36, R205 ;  /* 0x0000002425cd723e */ /* 0x000fe200048070cd */
[----:B------:R-:W-:Y:S02]  /*70f0*/  HADD2.F32 R130, -RZ, R129.H1_H1 ;  /* 0x30000081ff827230 */ /* 0x000fe40000004100 */
[C---:B------:R-:W-:Y:S01]  /*7100*/  FFMA R47, R81.reuse, R126, R47 ;  /* 0x0000007e512f7223 */ /* 0x040fe2000000002f */
[C---:B------:R-:W-:Y:S01]  /*7110*/  FFMA R44, R81.reuse, R125, R44 ;  /* 0x0000007d512c7223 */ /* 0x040fe2000000002c */
[C---:B------:R-:W-:Y:S01]  /*7120*/  FFMA R45, R81.reuse, R128, R45 ;  /* 0x00000080512d7223 */ /* 0x040fe2000000002d */
[----:B------:R-:W-:Y:S02]  /*7130*/  HADD2.F32 R129, -RZ, R131.H0_H0 ;  /* 0x20000083ff817230 */ /* 0x000fe40000004100 */
[C---:B------:R-:W-:Y:S01]  /*7140*/  FMUL R46, R78.reuse, R50 ;  /* 0x000000324e2e7220 */ /* 0x040fe20000400000 */
[C---:B------:R-:W-:Y:S01]  /*7150*/  FMUL R51, R78.reuse, R51 ;  /* 0x000000334e337220 */ /* 0x040fe20000400000 */
[--C-:B------:R-:W-:Y:S02]  /*7160*/  HADD2.F32 R131, -RZ, R133.reuse.H0_H0 ;  /* 0x20000085ff837230 */ /* 0x100fe40000004100 */
[C---:B------:R-:W-:Y:S01]  /*7170*/  FMUL R50, R78.reuse, R54 ;  /* 0x000000364e327220 */ /* 0x040fe20000400000 */
[C---:B------:R-:W-:Y:S01]  /*7180*/  FFMA R46, R81.reuse, R127, R46 ;  /* 0x0000007f512e7223 */ /* 0x040fe2000000002e */
[----:B------:R-:W-:Y:S02]  /*7190*/  HADD2.F32 R134, -RZ, R133.H1_H1 ;  /* 0x30000085ff867230 */ /* 0x000fe40000004100 */
[C---:B------:R-:W-:Y:S01]  /*71a0*/  FFMA R51, R81.reuse, R130, R51 ;  /* 0x0000008251337223 */ /* 0x040fe20000000033 */
[----:B------:R-:W-:Y:S02]  /*71b0*/  HADD2.F32 R133, -RZ, R135.H0_H0 ;  /* 0x20000087ff857230 */ /* 0x000fe40000004100 */
[C---:B------:R-:W-:Y:S01]  /*71c0*/  FMUL R55, R78.reuse, R55 ;  /* 0x000000374e377220 */ /* 0x040fe20000400000 */
[C---:B------:R-:W-:Y:S01]  /*71d0*/  FFMA R48, R81.reuse, R129, R48 ;  /* 0x0000008151307223 */ /* 0x040fe20000000030 */
[C---:B------:R-:W-:Y:S01]  /*71e0*/  FFMA R49, R81.reuse, R132, R49 ;  /* 0x0000008451317223 */ /* 0x040fe20000000031 */
[--C-:B------:R-:W-:Y:S02]  /*71f0*/  HADD2.F32 R135, -RZ, R137.reuse.H0_H0 ;  /* 0x20000089ff877230 */ /* 0x100fe40000004100 */
[C---:B------:R-:W-:Y:S01]  /*7200*/  FFMA R50, R81.reuse, R131, R50 ;  /* 0x0000008351327223 */ /* 0x040fe20000000032 */
[----:B------:R-:W-:Y:S02]  /*7210*/  HADD2.F32 R138, -RZ, R137.H1_H1 ;  /* 0x30000089ff8a7230 */ /* 0x000fe40000004100 */
[C---:B------:R-:W-:Y:S01]  /*7220*/  FMUL R54, R78.reuse, R58 ;  /* 0x0000003a4e367220 */ /* 0x040fe20000400000 */
[----:B------:R-:W-:Y:S02]  /*7230*/  HADD2.F32 R137, -RZ, R139.H0_H0 ;  /* 0x2000008bff897230 */ /* 0x000fe40000004100 */
[C---:B------:R-:W-:Y:S01]  /*7240*/  FFMA R55, R81.reuse, R134, R55 ;  /* 0x0000008651377223 */ /* 0x040fe20000000037 */
        /* <DEDUP_REMOVED lines=16> */
[----:B------:R-:W-:Y:S01]  /*7350*/  FFMA R63, R81, R142, R63 ;  /* 0x0000008e513f7223 */ /* 0x000fe2000000003f */
[----:B------:R-:W-:Y:S01]  /*7360*/  FMUL R67, R78, R67 ;  /* 0x000000434e437220 */ /* 0x000fe20000400000 */
[----:B------:R-:W-:Y:S01]  /*7370*/  F2FP.SATFINITE.E4M3.F32.PACK_AB_MERGE_C R206, R47, R42, RZ ;  /* 0x0000002a2fce723e */ /* 0x000fe200048070ff */
[----:B------:R-:W-:Y:S01]  /*7380*/  FFMA R60, R81, R141, R60 ;  /* 0x0000008d513c7223 */ /* 0x000fe2000000003c */
[----:B------:R-:W-:Y:S01]  /*7390*/  F2FP.SATFINITE.E4M3.F32.PACK_AB_MERGE_C R207, R51, R46, RZ ;  /* 0x0000002e33cf723e */ /* 0x000fe200048070ff */
[C---:B------:R-:W-:Y:S01]  /*73a0*/  FFMA R61, R81.reuse, R144, R61 ;  /* 0x00000090513d7223 */ /* 0x040fe2000000003d */
[C---:B------:R-:W-:Y:S01]  /*73b0*/  FFMA R62, R81.reuse, R143, R62 ;  /* 0x0000008f513e7223 */ /* 0x040fe2000000003e */
[----:B------:R-:W-:Y:S01]  /*73c0*/  FFMA R67, R81, R146, R67 ;  /* 0x0000009251437223 */ /* 0x000fe20000000043 */
[----:B------:R-:W-:Y:S02]  /*73d0*/  F2FP.SATFINITE.E4M3.F32.PACK_AB_MERGE_C R206, R41, R40, R206 ;  /* 0x0000002829ce723e */ /* 0x000fe400048070ce */
[----:B------:R-:W-:Y:S02]  /*73e0*/  F2FP.SATFINITE.E4M3.F32.PACK_AB_MERGE_C R207, R45, R44, R207 ;  /* 0x0000002c2dcf723e */ /* 0x000fe400048070cf */
[----:B------:R-:W-:Y:S02]  /*73f0*/  F2FP.SATFINITE.E4M3.F32.PACK_AB_MERGE_C R212, R55, R50, RZ ;  /* 0x0000003237d4723e */ /* 0x000fe400048070ff */
[----:B------:R-:W-:Y:S01]  /*7400*/  F2FP.SATFINITE.E4M3.F32.PACK_AB_MERGE_C R213, R59, R54, RZ ;  /* 0x000000363bd5723e */ /* 0x000fe200048070ff */
[----:B------:R1:W-:Y:S01]  /*7410*/  STS.128 [R199+0x4020], R204 ;  /* 0x004020ccc7007388 */ /* 0x0003e20000000c00 */
[----:B------:R-:W-:Y:S02]  /*7420*/  F2FP.SATFINITE.E4M3.F32.PACK_AB_MERGE_C R214, R63, R58, RZ ;  /* 0x0000003a3fd6723e */ /* 0x000fe400048070ff */
[----:B------:R-:W-:Y:S02]  /*7430*/  F2FP.SATFINITE.E4M3.F32.PACK_AB_MERGE_C R215, R67, R62, RZ ;  /* 0x0000003e43d7723e */ /* 0x000fe400048070ff */
[----:B------:R-:W-:Y:S02]  /*7440*/  F2FP.SATFINITE.E4M3.F32.PACK_AB_MERGE_C R212, R49, R48, R212 ;  /* 0x0000003031d4723e */ /* 0x000fe400048070d4 */
[----:B------:R-:W-:Y:S02]  /*7450*/  F2FP.SATFINITE.E4M3.F32.PACK_AB_MERGE_C R213, R53, R52, R213 ;  /* 0x0000003435d5723e */ /* 0x000fe400048070d5 */
[----:B------:R-:W-:Y:S02]  /*7460*/  F2FP.SATFINITE.E4M3.F32.PACK_AB_MERGE_C R214, R57, R56, R214 ;  /* 0x0000003839d6723e */ /* 0x000fe400048070d6 */
[----:B------:R-:W-:Y:S02]  /*7470*/  F2FP.SATFINITE.E4M3.F32.PACK_AB_MERGE_C R215, R61, R60, R215 ;  /* 0x0000003c3dd7723e */ /* 0x000fe400048070d7 */
[----:B------:R-:W-:Y:S02]  /*7480*/  LEA R216, R181, UR49, 0x3 ;  /* 0x00000031b5d87c11 */ /* 0x000fe4000f8e18ff */
[----:B------:R-:W-:Y:S01]  /*7490*/  @P6 SHF.L.U32 R219, R180, 0x1f, RZ ;  /* 0x0000001fb4db6819 */ /* 0x000fe200000006ff */
[----:B------:R1:W-:Y:S01]  /*74a0*/  STS.128 [R198+0x4010], R212 ;  /* 0x004010d4c6007388 */ /* 0x0003e20000000c00 */
[----:B------:R-:W-:Y:S01]  /*74b0*/  @!PT LDS RZ, [RZ] ;  /* 0x00000000fffff984 */ /* 0x000fe20000000800 */
[----:B------:R-:W-:Y:S01]  /*74c0*/  @!PT LDS RZ, [RZ] ;  /* 0x00000000fffff984 */ /* 0x000fe20000000800 */
[----:B------:R-:W-:Y:S01]  /*74d0*/  @!PT LDS RZ, [RZ] ;  /* 0x00000000fffff984 */ /* 0x000fe20000000800 */
[----:B------:R-:W-:Y:S01]  /*74e0*/  @!PT LDS RZ, [RZ] ;  /* 0x00000000fffff984 */ /* 0x000fe20000000800 */
[----:B------:R2:W-:Y:S07]  /*74f0*/  MEMBAR.ALL.CTA ;  /* 0x0000000000007992 */ /* 0x0005ee0000008000 */
[----:B--2---:R-:W2:Y:S02]  /*7500*/  FENCE.VIEW.ASYNC.S ;  /* 0x00000000000073c6 */ /* 0x004ea40000000000 */
[----:B--2---:R-:W-:Y:S06]  /*7510*/  BAR.SYNC.DEFER_BLOCKING 0x1, 0x80 ;  /* 0x0042000000007b1d */ /* 0x004fec0000010000 */
[----:B------:R-:W-:Y:S05]  /*7520*/  @P0 BRA `(.L_x_118) ;  /* 0x0000000000280947 */ /* 0x000fea0003800000 */
[----:B------:R-:W-:Y:S02]  /*7530*/  UIADD3 UR4, UPT, UPT, UR49, 0x4200, URZ ;  /* 0x0000420031047890 */ /* 0x000fe4000fffe0ff */
[----:B------:R-:W-:Y:S01]  /*7540*/  UIADD3 UR6, UP0, UPT, UR52, 0x680, URZ ;  /* 0x0000068034067890 */ /* 0x000fe2000ff1e0ff */
[----:B------:R-:W-:Y:S03]  /*7550*/  UMOV UR43, UR36 ;  /* 0x00000024002b7c82 */ /* 0x000fe60008000000 */
[----:B------:R-:W-:Y:S01]  /*7560*/  MOV R192, UR4 ;  /* 0x0000000400c07c02 */ /* 0x000fe20008000f00 */
[----:B------:R-:W-:Y:S03]  /*7570*/  UIADD3.X UR7, UPT, UPT, URZ, UR53, URZ, UP0, !UPT ;  /* 0x00000035ff077290 */ /* 0x000fe600087fe4ff */
[----:B------:R-:W-:Y:S11]  /*7580*/  R2UR UR40, R192 ;  /* 0x00000000c02872ca */ /* 0x000ff600000e0000 */
[----:B------:R-:W-:Y:S02]  /*7590*/  @!UPT UIADD3 URZ, UPT, UPT, URZ, URZ, URZ ;  /* 0x000000fffffff290 */ /* 0x000fe4000fffe0ff */
[----:B------:R2:W-:Y:S01]  /*75a0*/  UTMASTG.3D [UR40], [UR6] ;  /* 0x00000028060073b5 */ /* 0x0005e20008010000 */
[----:B------:R0:W-:Y:S01]  /*75b0*/  UTMACMDFLUSH ;  /* 0x00000000000079b7 */ /* 0x0001e20000000000 */
[----:B--2---:R-:W-:Y:S04]  /*75c0*/  DEPBAR.LE SB0, 0x1 ;  /* 0x000080400000791a */ /* 0x004fe80000000000 */
.L_x_118:
[----:B------:R-:W-:Y:S05]  /*75d0*/  BSYNC.RECONVERGENT B0 ;  /* 0x0000000000007941 */ /* 0x000fea0003800200 */
.L_x_117:
[----:B------:R-:W-:Y:S06]  /*75e0*/  BAR.SYNC.DEFER_BLOCKING 0x1, 0x80 ;  /* 0x0042000000007b1d */ /* 0x000fec0000010000 */
[----:B------:R-:W2:Y:S01]  /*75f0*/  @P6 SYNCS.PHASECHK.TRANS64.TRYWAIT P0, [R216+URZ+0x80], R219 ;  /* 0x000080dbd80065a7 */ /* 0x000ea200080011ff */
[----:B------:R-:W-:Y:S01]  /*7600*/  BSSY B1, `(.L_x_119) ;  /* 0x0000023000017945 */ /* 0x000fe20003800000 */
[----:B--2---:R-:W-:Y:S03]  /*7610*/  @P6 SEL R208, RZ, 0x1, !P0 ;  /* 0x00000001ffd06807 */ /* 0x004fe60004000000 */
[----:B------:R-:W-:Y:S05]  /*7620*/  @!P6 BRA `(.L_x_120) ;  /* 0x000000000080e947 */ /* 0x000fea0003800000 */
[----:B------:R-:W-:Y:S01]  /*7630*/  ISETP.NE.AND P1, PT, R209, RZ, PT ;  /* 0x000000ffd100720c */ /* 0x000fe20003f25270 */
[----:B------:R-:W-:Y:S01]  /*7640*/  BSSY B0, `(.L_x_121) ;  /* 0x000000a000007945 */ /* 0x000fe20003800000 */
[----:B------:R-:W-:Y:S11]  /*7650*/  ISETP.NE.AND P0, PT, R208, RZ, PT ;  /* 0x000000ffd000720c */ /* 0x000ff60003f05270 */
[----:B------:R-:W-:Y:S04]  /*7660*/  @P1 IMAD R0, R181, 0x2000, R190 ;  /* 0x00002000b5001824 */ /* 0x000fe800078e02be */
[C---:B------:R-:W-:Y:S01]  /*7670*/  @P1 IMAD.IADD R211, R0.reuse, 0x1, R211 ;  /* 0x0000000100d31824 */ /* 0x040fe200078e02d3 */
[----:B------:R-:W-:Y:S03]  /*7680*/  @P1 IADD3 R217, PT, PT, R0, R217, RZ ;  /* 0x000000d900d91210 */ /* 0x000fe60007ffe0ff */
[----:B------:R-:W-:Y:S01]  /*7690*/  @P1 IMAD.IADD R210, R210, 0x1, R211 ;  /* 0x00000001d2d21824 */ /* 0x000fe200078e02d3 */
[----:B------:R-:W-:Y:S06]  /*76a0*/  @P0 BRA `(.L_x_122) ;  /* 0x00000000000c0947 */ /* 0x000fec0003800000 */
[----:B------:R-:W-:Y:S04]  /*76b0*/  SHF.L.U32 R3, R180, 0x1f, RZ ;  /* 0x0000001fb4037819 */ /* 0x000fe800000006ff */
[----:B------:R-:W2:Y:S02]  /*76c0*/  SYNCS.PHASECHK.TRANS64.TRYWAIT P0, [R216+URZ+0x80], R3 ;  /* 0x00008003d80075a7 */ /* 0x000ea400080011ff */
[----:B--2---:R-:W-:Y:S05]  /*76d0*/  @!P0 BRA `(.L_x_123) ;  /* 0x0000002000648947 */ /* 0x004fea0003800000 */
.L_x_122:
[----:B------:R-:W-:Y:S05]  /*76e0*/  BSYNC B0 ;  /* 0x0000000000007941 */ /* 0x000fea0003800000 */
.L_x_121:
[----:B------:R-:W-:Y:S01]  /*76f0*/  ISETP.NE.AND P0, PT, R209, RZ, PT ;  /* 0x000000ffd100720c */ /* 0x000fe20003f05270 */
[----:B--2---:R-:W-:Y:S02]  /*7700*/  VIADD R3, R216, 0x90 ;  /* 0x00000090d8037836 */ /* 0x004fe40000000000 */
[----:B------:R-:W-:Y:S02]  /*7710*/  IMAD.U32 R2, RZ, RZ, UR37 ;  /* 0x00000025ff027e24 */ /* 0x000fe4000f8e00ff */
[----:B------:R-:W-:Y:S03]  /*7720*/  VIADD R181, R181, 0x1 ;  /* 0x00000001b5b57836 */ /* 0x000fe60000000000 */
[----:B------:R-:W-:Y:S05]  /*7730*/  PRMT R2, R2, 0x654, R3 ;  /* 0x0000065402027816 */ /* 0x000fea0000000003 */
[----:B------:R2:W3:Y:S04]  /*7740*/  @P0 LDS.128 R148, [R0] ;  /* 0x0000000000940984 */ /* 0x0004e80000000c00 */
[----:B------:R2:W4:Y:S04]  /*7750*/  @P0 LDS.128 R152, [R211+0x10] ;  /* 0x00001000d3980984 */ /* 0x0005280000000c00 */
        /* <DEDUP_REMOVED lines=13> */
.L_x_120:
[----:B------:R-:W-:Y:S05]  /*7830*/  BSYNC B1 ;  /* 0x0000000000017941 */ /* 0x000fea0003800000 */
.L_x_119:
[----:B--2---:R-:W-:Y:S05]  /*7840*/  VIADD R0, R80, 0x40 ;  /* 0x0000004050007836 */ /* 0x004fea0000000000 */
[----:B------:R-:W-:Y:S04]  /*7850*/  SHF.R.U32.HI R0, RZ, 0x15, R0 ;  /* 0x00000015ff007819 */ /* 0x000fe80000011600 */
[----:B------:R-:W-:Y:S11]  /*7860*/  LOP3.LUT P0, RZ, R0, 0x3, R173, 0x48, !PT ;  /* 0x0000000300ff7812 */ /* 0x000ff600078048ad */
[----:B------:R-:W-:Y:S02]  /*7870*/  @!UPT UIADD3 URZ, UPT, UPT, URZ, URZ, URZ ;  /* 0x000000fffffff290 */ /* 0x000fe4000fffe0ff */
[----:B------:R-:W-:Y:S05]  /*7880*/  @!P0 BRA `(.L_x_124) ;  /* 0x0000000000408947 */ /* 0x000fea0003800000 */
[----:B------:R-:W2:Y:S01]  /*7890*/  LDCU.64 UR8, c[0x4][0x70] ;  /* 0x01000e00ff0877ac */ /* 0x000ea20008000a00 */
[----:B------:R-:W-:Y:S01]  /*78a0*/  MOV R3, 0x0 ;  /* 0x0000000000037802 */ /* 0x000fe20000000f00 */
[----:B------:R-:W-:Y:S02]  /*78b0*/  HFMA2 R12, -RZ, RZ, 0, 5.9604644775390625e-08 ;  /* 0x00000001ff0c7431 */ /* 0x000fe400000001ff */
[----:B------:R-:W-:Y:S02]  /*78c0*/  IMAD.MOV.U32 R8, RZ, RZ, 0x192 ;  /* 0x00000192ff087424 */ /* 0x000fe400078e00ff */
[----:B------:R-:W-:Y:S01]  /*78d0*/  IMAD.MOV.U32 R13, RZ, RZ, RZ ;  /* 0x000000ffff0d7224 */ /* 0x000fe200078e00ff */
[----:B------:R-:W5:Y:S01]  /*78e0*/  LDCU.64 UR6, c[0x4][0x78] ;  /* 0x01000f00ff0677ac */ /* 0x000f620008000a00 */
[----:B------:R-:W1:Y:S01]  /*78f0*/  LDC.64 R2, c[0x4][R3] ;  /* 0x0100000003027b82 */ /* 0x000e620000000a00 */
[----:B------:R-:W3:Y:S01]  /*7900*/  LDCU.64 UR4, c[0x4][0x10] ;  /* 0x01000200ff0477ac */ /* 0x000ee20008000a00 */
[----:B--2---:R-:W-:Y:S01]  /*7910*/  MOV R5, UR9 ;  /* 0x0000000900057c02 */ /* 0x004fe20008000f00 */
[----:B------:R-:W-:Y:S01]  /*7920*/  IMAD.U32 R4, RZ, RZ, UR8 ;  /* 0x00000008ff047e24 */ /* 0x000fe2000f8e00ff */
[----:B-----5:R-:W-:Y:S01]  /*7930*/  MOV R7, UR7 ;  /* 0x0000000700077c02 */ /* 0x020fe20008000f00 */
[----:B------:R-:W-:Y:S01]  /*7940*/  IMAD.U32 R6, RZ, RZ, UR6 ;  /* 0x00000006ff067e24 */ /* 0x000fe2000f8e00ff */
[----:B---3--:R-:W-:Y:S01]  /*7950*/  MOV R11, UR5 ;  /* 0x00000005000b7c02 */ /* 0x008fe20008000f00 */
[----:B------:R-:W-:Y:S02]  /*7960*/  IMAD.U32 R10, RZ, RZ, UR4 ;  /* 0x00000004ff0a7e24 */ /* 0x000fe4000f8e00ff */
[----:B------:R-:W-:Y:S07]  /*7970*/  LEPC R20, `(.L_x_124) ;  /* 0x000000001014794e */ /* 0x000fee0000000000 */
[----:B-1--4-:R-:W-:Y:S05]  /*7980*/  CALL.ABS.NOINC R2 ;  /* 0x0000000002007343 */ /* 0x012fea0003c00000 */
.L_x_124:
[----:B------:R-:W-:Y:S01]  /*7990*/  ISETP.NE.AND P0, PT, R193, RZ, PT ;  /* 0x000000ffc100720c */ /* 0x000fe20003f05270 */
[----:B------:R-:W-:Y:S05]  /*79a0*/  WARPSYNC.ALL ;  /* 0x0000000000007948 */ /* 0x000fea0003800000 */
[----:B------:R-:W-:Y:S01]  /*79b0*/  R2UR UR4, R80 ;  /* 0x00000000500472ca */ /* 0x000fe200000e0000 */
[----:B------:R-:W-:Y:S01]  /*79c0*/  BSSY.RECONVERGENT B0, `(.L_x_125) ;  /* 0x000011c000007945 */ /* 0x000fe20003800200 */
[----:B---3--:R-:W-:Y:S02]  /*79d0*/  F2FP.F16.E4M3.UNPACK_B R11, R149 ;  /* 0x00000095ff0b723e */ /* 0x008fe400020006ff */
[----:B------:R-:W-:Y:S02]  /*79e0*/  F2FP.F16.E4M3.UNPACK_B R10, R150 ;  /* 0x00000096ff0a723e */ /* 0x000fe400020006ff */
[----:B------:R-:W-:Y:S01]  /*79f0*/  F2FP.F16.E4M3.UNPACK_B R9, R151 ;  /* 0x00000097ff09723e */ /* 0x000fe200020006ff */
[--C-:B------:R-:W-:Y:S01]  /*7a00*/  HADD2.F32 R83, -RZ, R11.reuse.H0_H0 ;  /* 0x2000000bff537230 */ /* 0x100fe20000004100 */
[----:B----4-:R-:W-:Y:S01]  /*7a10*/  F2FP.F16.E4M3.UNPACK_B R8, R152 ;  /* 0x00000098ff08723e */ /* 0x010fe200020006ff */
[----:B------:R-:W-:Y:S01]  /*7a20*/  HADD2.F32 R84, -RZ, R11.H1_H1 ;  /* 0x3000000bff547230 */ /* 0x000fe20000004100 */
[----:B------:R-:W-:Y:S01]  /*7a30*/  F2FP.F16.E4M3.UNPACK_B R7, R153 ;  /* 0x00000099ff07723e */ /* 0x000fe200020006ff */
[--C-:B------:R-:W-:Y:S01]  /*7a40*/  HADD2.F32 R87, -RZ, R10.reuse.H0_H0 ;  /* 0x2000000aff577230 */ /* 0x100fe20000004100 */
[----:B------:R-:W-:Y:S01]  /*7a50*/  F2FP.F16.E4M3.UNPACK_B R6, R154 ;  /* 0x0000009aff06723e */ /* 0x000fe200020006ff */
[----:B------:R-:W-:Y:S01]  /*7a60*/  HADD2.F32 R88, -RZ, R10.H1_H1 ;  /* 0x3000000aff587230 */ /* 0x000fe20000004100 */
[----:B------:R-:W-:Y:S01]  /*7a70*/  F2FP.F16.E4M3.UNPACK_B R5, R155 ;  /* 0x0000009bff05723e */ /* 0x000fe200020006ff */
[--C-:B------:R-:W-:Y:S01]  /*7a80*/  HADD2.F32 R91, -RZ, R9.reuse.H0_H0 ;  /* 0x20000009ff5b7230 */ /* 0x100fe20000004100 */
[----:B-1----:R-:W-:Y:S01]  /*7a90*/  F2FP.F16.E4M3.UNPACK_B R4, R156 ;  /* 0x0000009cff04723e */ /* 0x002fe200020006ff */
[----:B------:R-:W-:Y:S01]  /*7aa0*/  HADD2.F32 R93, -RZ, R9.H1_H1 ;  /* 0x30000009ff5d7230 */ /* 0x000fe20000004100 */
[-C--:B------:R-:W-:Y:S01]  /*7ab0*/  F2FP.F16.E4M3.UNPACK_B R2, R148.reuse ;  /* 0x00000094ff02723e */ /* 0x080fe200020006ff */
[--C-:B------:R-:W-:Y:S01]  /*7ac0*/  HADD2.F32 R94, -RZ, R8.reuse.H0_H0 ;  /* 0x20000008ff5e7230 */ /* 0x100fe20000004100 */
[----:B------:R-:W-:Y:S01]  /*7ad0*/  F2FP.F16.E4M3.UNPACK_B R148, R148.H1 ;  /* 0x00000094ff94723e */ /* 0x000fe200030006ff */
[----:B------:R-:W-:Y:S01]  /*7ae0*/  HADD2.F32 R97, -RZ, R8.H1_H1 ;  /* 0x30000008ff617230 */ /* 0x000fe20000004100 */
[----:B------:R-:W-:Y:S01]  /*7af0*/  F2FP.F16.E4M3.UNPACK_B R149, R149.H1 ;  /* 0x00000095ff95723e */ /* 0x000fe200030006ff */
[--C-:B------:R-:W-:Y:S01]  /*7b00*/  HADD2.F32 R98, -RZ, R7.reuse.H0_H0 ;  /* 0x20000007ff627230 */ /* 0x100fe20000004100 */
[----:B------:R-:W-:Y:S01]  /*7b10*/  F2FP.F16.E4M3.UNPACK_B R150, R150.H1 ;  /* 0x00000096ff96723e */ /* 0x000fe200030006ff */
[----:B------:R-:W-:Y:S01]  /*7b20*/  HADD2.F32 R101, -RZ, R7.H1_H1 ;  /* 0x30000007ff657230 */ /* 0x000fe20000004100 */
[----:B------:R-:W-:Y:S01]  /*7b30*/  F2FP.F16.E4M3.UNPACK_B R151, R151.H1 ;  /* 0x00000097ff97723e */ /* 0x000fe200030006ff */
[--C-:B------:R-:W-:Y:S01]  /*7b40*/  HADD2.F32 R102, -RZ, R6.reuse.H0_H0 ;  /* 0x20000006ff667230 */ /* 0x100fe20000004100 */
[----:B------:R-:W-:Y:S01]  /*7b50*/  IADD3 R195, PT, PT, R195, 0xf0, RZ ;  /* 0x000000f0c3c37810 */ /* 0x000fe20007ffe0ff */
[----:B------:R-:W-:Y:S01]  /*7b60*/  HADD2.F32 R105, -RZ, R6.H1_H1 ;  /* 0x30000006ff697230 */ /* 0x000fe20000004100 */
[----:B------:R-:W-:Y:S01]  /*7b70*/  F2FP.F16.E4M3.UNPACK_B R138, R163 ;  /* 0x000000a3ff8a723e */ /* 0x000fe200020006ff */
[--C-:B------:R-:W-:Y:S01]  /*7b80*/  HADD2.F32 R106, -RZ, R5.reuse.H0_H0 ;  /* 0x20000005ff6a7230 */ /* 0x100fe20000004100 */
[----:B------:R-:W-:Y:S01]  /*7b90*/  LOP3.LUT R195, R195, 0xfefffff8, RZ, 0xc0, !PT ;  /* 0xfefffff8c3c37812 */ /* 0x000fe200078ec0ff */
[----:B------:R-:W-:Y:S01]  /*7ba0*/  HADD2.F32 R109, -RZ, R5.H1_H1 ;  /* 0x30000005ff6d7230 */ /* 0x000fe20000004100 */
[----:B------:R-:W-:Y:S01]  /*7bb0*/  F2FP.F16.E4M3.UNPACK_B R116, R157 ;  /* 0x0000009dff74723e */ /* 0x000fe200020006ff */
[--C-:B------:R-:W-:Y:S01]  /*7bc0*/  HADD2.F32 R110, -RZ, R4.reuse.H0_H0 ;  /* 0x20000004ff6e7230 */ /* 0x100fe20000004100 */
[----:B------:R-:W-:Y:S01]  /*7bd0*/  F2FP.F16.E4M3.UNPACK_B R120, R158 ;  /* 0x0000009eff78723e */ /* 0x000fe200020006ff */
[----:B------:R-:W-:Y:S01]  /*7be0*/  HADD2.F32 R113, -RZ, R4.H1_H1 ;  /* 0x30000004ff717230 */ /* 0x000fe20000004100 */
[----:B------:R-:W-:Y:S01]  /*7bf0*/  F2FP.F16.E4M3.UNPACK_B R124, R159 ;  /* 0x0000009fff7c723e */ /* 0x000fe200020006ff */
[----:B------:R-:W1:Y:S01]  /*7c00*/  LDTM.x64 R4, tmem[UR4+0x40] ;  /* 0x00004004000479ee */ /* 0x000e620008340000 */
[--C-:B------:R-:W-:Y:S01]  /*7c10*/  HADD2.F32 R0, -RZ, R2.reuse.H0_H0 ;  /* 0x20000002ff007230 */ /* 0x100fe20000004100 */
[----:B------:R-:W-:Y:S01]  /*7c20*/  NOP ;  /* 0x0000000000007918 */ /* 0x000fe20000000000 */
[----:B-1----:R1:W-:Y:S01]  /*7c30*/  SYNCS.ARRIVE.TRANS64.RED.A1T0 RZ, [R195+URZ], RZ ;  /* 0x000000ffc3ff79a7 */ /* 0x0023e200081004ff */
[----:B------:R-:W-:Y:S01]  /*7c40*/  HADD2.F32 R2, -RZ, R2.H1_H1 ;  /* 0x30000002ff027230 */ /* 0x000fe20000004100 */
[----:B------:R-:W-:Y:S01]  /*7c50*/  F2FP.F16.E4M3.UNPACK_B R128, R160 ;  /* 0x000000a0ff80723e */ /* 0x000fe200020006ff */
[--C-:B------:R-:W-:Y:S01]  /*7c60*/  HADD2.F32 R86, -RZ, R149.reuse.H1_H1 ;  /* 0x30000095ff567230 */ /* 0x100fe20000004100 */
[----:B------:R-:W-:Y:S01]  /*7c70*/  F2FP.F16.E4M3.UNPACK_B R132, R161 ;  /* 0x000000a1ff84723e */ /* 0x000fe200020006ff */
[--C-:B------:R-:W-:Y:S01]  /*7c80*/  HADD2.F32 R114, -RZ, R116.reuse.H0_H0 ;  /* 0x20000074ff727230 */ /* 0x100fe20000004100 */
[----:B------:R-:W-:Y:S01]  /*7c90*/  F2FP.F16.E4M3.UNPACK_B R136, R162 ;  /* 0x000000a2ff88723e */ /* 0x000fe200020006ff */
[----:B------:R-:W-:Y:S01]  /*7ca0*/  HADD2.F32 R117, -RZ, R116.H1_H1 ;  /* 0x30000074ff757230 */ /* 0x000fe20000004100 */
[----:B------:R-:W-:Y:S01]  /*7cb0*/  F2FP.F16.E4M3.UNPACK_B R152, R152.H1 ;  /* 0x00000098ff98723e */ /* 0x000fe200030006ff */
        /* <DEDUP_REMOVED lines=12> */
[C---:B------:R-:W-:Y:S01]  /*7d80*/  FMUL R4, R78.reuse, R4 ;  /* 0x000000044e047220 */ /* 0x040fe20000400000 */
[C---:B------:R-:W-:Y:S01]  /*7d90*/  FMUL R5, R78.reuse, R5 ;  /* 0x000000054e057220 */ /* 0x040fe20000400000 */
[----:B------:R-:W-:Y:S02]  /*7da0*/  HADD2.F32 R3, -RZ, R148.H0_H0 ;  /* 0x20000094ff037230 */ /* 0x000fe40000004100 */
        /* <DEDUP_REMOVED lines=9> */
[----:B------:R-:W-:Y:S02]  /*7e40*/  HADD2.F32 R130, -RZ, R132.H0_H0 ;  /* 0x20000084ff827230 */ /* 0x000fe40000004100 */
[C---:B------:R-:W-:Y:S01]  /*7e50*/  FMUL R6, R78.reuse, R6 ;  /* 0x000000064e067220 */ /* 0x040fe20000400000 */
[----:B------:R-:W-:Y:S02]  /*7e60*/  HADD2.F32 R82, -RZ, R148.H1_H1 ;  /* 0x30000094ff527230 */ /* 0x000fe40000004100 */
[C---:B------:R-:W-:Y:S01]  /*7e70*/  FMUL R7, R78.reuse, R7 ;  /* 0x000000074e077220 */ /* 0x040fe20000400000 */
[----:B------:R-:W-:Y:S02]  /*7e80*/  HADD2.F32 R85, -RZ, R149.H0_H0 ;  /* 0x20000095ff557230 */ /* 0x000fe40000004100 */
[C---:B------:R-:W-:Y:S01]  /*7e90*/  FFMA R6, R81.reuse, R3, R6 ;  /* 0x0000000351067223 */ /* 0x040fe20000000006 */
[----:B------:R-:W-:Y:S02]  /*7ea0*/  HADD2.F32 R133, -RZ, R132.H1_H1 ;  /* 0x30000084ff857230 */ /* 0x000fe40000004100 */
[C---:B------:R-:W-:Y:S01]  /*7eb0*/  FFMA R7, R81.reuse, R82, R7 ;  /* 0x0000005251077223 */ /* 0x040fe20000000007 */
[C---:B------:R-:W-:Y:S01]  /*7ec0*/  FFMA R8, R81.reuse, R83, R8 ;  /* 0x0000005351087223 */ /* 0x040fe20000000008 */
[C---:B------:R-:W-:Y:S01]  /*7ed0*/  FFMA R9, R81.reuse, R84, R9 ;  /* 0x0000005451097223 */ /* 0x040fe20000000009 */
[--C-:B------:R-:W-:Y:S02]  /*7ee0*/  HADD2.F32 R82, -RZ, R138.reuse.H0_H0 ;  /* 0x2000008aff527230 */ /* 0x100fe40000004100 */
[C---:B------:R-:W-:Y:S01]  /*7ef0*/  FMUL R10, R78.reuse, R10 ;  /* 0x0000000a4e0a7220 */ /* 0x040fe20000400000 */
[----:B------:R-:W-:Y:S02]  /*7f00*/  HADD2.F32 R83, -RZ, R138.H1_H1 ;  /* 0x3000008aff537230 */ /* 0x000fe40000004100 */
[C---:B------:R-:W-:Y:S01]  /*7f10*/  FMUL R11, R78.reuse, R11 ;  /* 0x0000000b4e0b7220 */ /* 0x040fe20000400000 */
[----:B------:R-:W-:Y:S02]  /*7f20*/  HADD2.F32 R89, -RZ, R150.H0_H0 ;  /* 0x20000096ff597230 */ /* 0x000fe40000004100 */
[C---:B------:R-:W-:Y:S01]  /*7f30*/  FFMA R10, R81.reuse, R85, R10 ;  /* 0x00000055510a7223 */ /* 0x040fe2000000000a */
[--C-:B------:R-:W-:Y:S02]  /*7f40*/  HADD2.F32 R134, -RZ, R136.reuse.H0_H0 ;  /* 0x20000088ff867230 */ /* 0x100fe40000004100 */
[C---:B------:R-:W-:Y:S01]  /*7f50*/  FFMA R11, R81.reuse, R86, R11 ;  /* 0x00000056510b7223 */ /* 0x040fe2000000000b */
[C---:B------:R-:W-:Y:S01]  /*7f60*/  FFMA R12, R81.reuse, R87, R12 ;  /* 0x00000057510c7223 */ /* 0x040fe2000000000c */
[----:B------:R-:W-:Y:S01]  /*7f70*/  FFMA R13, R81, R88, R13 ;  /* 0x00000058510d7223 */ /* 0x000fe2000000000d */
[----:B------:R-:W-:Y:S01]  /*7f80*/  F2FP.SATFINITE.E4M3.F32.PACK_AB_MERGE_C R86, R7, R6, RZ ;  /* 0x000000060756723e */ /* 0x000fe200048070ff */
[C---:B------:R-:W-:Y:S01]  /*7f90*/  FMUL R7, R78.reuse, R20 ;  /* 0x000000144e077220 */ /* 0x040fe20000400000 */
[----:B------:R-:W-:Y:S01]  /*7fa0*/  F2FP.SATFINITE.E4M3.F32.PACK_AB_MERGE_C R138, R11, R10, RZ ;  /* 0x0000000a0b8a723e */ /* 0x000fe200048070ff */
[C---:B------:R-:W-:Y:S01]  /*7fb0*/  FMUL R10, R78.reuse, R21 ;  /* 0x000000154e0a7220 */ /* 0x040fe20000400000 */
[C---:B------:R-:W-:Y:S01]  /*7fc0*/  FMUL R21, R78.reuse, R28 ;  /* 0x0000001c4e157220 */ /* 0x040fe20000400000 */
[----:B------:R-:W-:Y:S02]  /*7fd0*/  HADD2.F32 R137, -RZ, R136.H1_H1 ;  /* 0x30000088ff897230 */ /* 0x000fe40000004100 */
[C---:B------:R-:W-:Y:S01]  /*7fe0*/  FMUL R14, R78.reuse, R14 ;  /* 0x0000000e4e0e7220 */ /* 0x040fe20000400000 */
[----:B------:R-:W-:Y:S02]  /*7ff0*/  HADD2.F32 R90, -RZ, R150.H1_H1 ;  /* 0x30000096ff5a7230 */ /* 0x000fe40000004100 */
[C---:B------:R-:W-:Y:S01]  /*8000*/  FMUL R15, R78.reuse, R15 ;  /* 0x0000000f4e0f7220 */ /* 0x040fe20000400000 */
[--C-:B------:R-:W-:Y:S02]  /*8010*/  HADD2.F32 R92, -RZ, R151.reuse.H0_H0 ;  /* 0x20000097ff5c7230 */ /* 0x100fe40000004100 */
[C---:B------:R-:W-:Y:S01]  /*8020*/  FFMA R14, R81.reuse, R89, R14 ;  /* 0x00000059510e7223 */ /* 0x040fe2000000000e */
[----:B------:R-:W-:Y:S02]  /*8030*/  HADD2.F32 R95, -RZ, R151.H1_H1 ;  /* 0x30000097ff5f7230 */ /* 0x000fe40000004100 */
[C---:B------:R-:W-:Y:S01]  /*8040*/  FFMA R15, R81.reuse, R90, R15 ;  /* 0x0000005a510f7223 */ /* 0x040fe2000000000f */
[C---:B------:R-:W-:Y:S01]  /*8050*/  FFMA R0, R81.reuse, R91, R0 ;  /* 0x0000005b51007223 */ /* 0x040fe20000000000 */
[----:B------:R-:W-:Y:S01]  /*8060*/  FFMA R2, R81, R93, R2 ;  /* 0x0000005d51027223 */ /* 0x000fe20000000002 */
[C---:B------:R-:W-:Y:S01]  /*8070*/  FMUL R3, R78.reuse, R18 ;  /* 0x000000124e037220 */ /* 0x040fe20000400000 */
[C---:B------:R-:W-:Y:S01]  /*8080*/  FMUL R18, R78.reuse, R25 ;  /* 0x000000194e127220 */ /* 0x040fe20000400000 */
[----:B------:R-:W-:Y:S01]  /*8090*/  F2FP.SATFINITE.E4M3.F32.PACK_AB_MERGE_C R14, R15, R14, RZ ;  /* 0x0000000e0f0e723e */ /* 0x000fe200048070ff */
[C---:B------:R-:W-:Y:S01]  /*80a0*/  FMUL R25, R78.reuse, R32 ;  /* 0x000000204e197220 */ /* 0x040fe20000400000 */
[C---:B------:R-:W-:Y:S01]  /*80b0*/  FFMA R3, R81.reuse, R92, R3 ;  /* 0x0000005c51037223 */ /* 0x040fe20000000003 */
[C---:B------:R-:W-:Y:S01]  /*80c0*/  FMUL R6, R78.reuse, R19 ;  /* 0x000000134e067220 */ /* 0x040fe20000400000 */
[--C-:B------:R-:W-:Y:S02]  /*80d0*/  HADD2.F32 R96, -RZ, R152.reuse.H0_H0 ;  /* 0x20000098ff607230 */ /* 0x100fe40000004100 */
[C---:B------:R-:W-:Y:S01]  /*80e0*/  FMUL R11, R78.reuse, R22 ;  /* 0x000000164e0b7220 */ /* 0x040fe20000400000 */
[----:B------:R-:W-:Y:S02]  /*80f0*/  HADD2.F32 R99, -RZ, R152.H1_H1 ;  /* 0x30000098ff637230 */ /* 0x000fe40000004100 */
[C---:B------:R-:W-:Y:S01]  /*8100*/  FFMA R6, R81.reuse, R95, R6 ;  /* 0x0000005f51067223 */ /* 0x040fe20000000006 */
[C---:B------:R-:W-:Y:S01]  /*8110*/  FFMA R7, R81.reuse, R94, R7 ;  /* 0x0000005e51077223 */ /* 0x040fe20000000007 */
[C---:B------:R-:W-:Y:S01]  /*8120*/  FFMA R10, R81.reuse, R97, R10 ;  /* 0x00000061510a7223 */ /* 0x040fe2000000000a */
[C---:B------:R-:W-:Y:S01]  /*8130*/  FFMA R11, R81.reuse, R96, R11 ;  /* 0x00000060510b7223 */ /* 0x040fe2000000000b */
[----:B------:R-:W-:Y:S01]  /*8140*/  FMUL R22, R78, R29 ;  /* 0x0000001d4e167220 */ /* 0x000fe20000400000 */
[----:B------:R-:W-:Y:S01]  /*8150*/  F2FP.SATFINITE.E4M3.F32.PACK_AB_MERGE_C R3, R6, R3, RZ ;  /* 0x000000030603723e */ /* 0x000fe200048070ff */
[C---:B------:R-:W-:Y:S01]  /*8160*/  FMUL R29, R78.reuse, R36 ;  /* 0x000000244e1d7220 */ /* 0x040fe20000400000 */
        /* <DEDUP_REMOVED lines=11> */
[----:B------:R-:W-:Y:S01]  /*8220*/  FMUL R20, R78, R27 ;  /* 0x0000001b4e147220 */ /* 0x000fe20000400000 */
[--C-:B------:R-:W-:Y:S01]  /*8230*/  HADD2.F32 R104, -RZ, R154.reuse.H0_H0 ;  /* 0x2000009aff687230 */ /* 0x100fe20000004100 */
[----:B------:R-:W-:Y:S01]  /*8240*/  F2FP.SATFINITE.E4M3.F32.PACK_AB_MERGE_C R16, R10, R7, R16 ;  /* 0x000000070a10723e */ /* 0x000fe20004807010 */
[----:B------:R-:W-:Y:S02]  /*8250*/  HADD2.F32 R107, -RZ, R154.H1_H1 ;  /* 0x3000009aff6b7230 */ /* 0x000fe40000004100 */
[C---:B------:R-:W-:Y:S01]  /*8260*/  FFMA R20, R81.reuse, R103, R20 ;  /* 0x0000006751147223 */ /* 0x040fe20000000014 */
[C---:B------:R-:W-:Y:S01]  /*8270*/  FFMA R21, R81.reuse, R102, R21 ;  /* 0x0000006651157223 */ /* 0x040fe20000000015 */
[C---:B------:R-:W-:Y:S01]  /*8280*/  FFMA R22, R81.reuse, R105, R22 ;  /* 0x0000006951167223 */ /* 0x040fe20000000016 */
[C---:B------:R-:W-:Y:S01]  /*8290*/  FMUL R23, R78.reuse, R30 ;  /* 0x0000001e4e177220 */ /* 0x040fe20000400000 */
[----:B------:R-:W-:Y:S01]  /*82a0*/  FMUL R30, R78, R37 ;  /* 0x000000254e1e7220 */ /* 0x000fe20000400000 */
[----:B------:R-:W-:Y:S01]  /*82b0*/  F2FP.SATFINITE.E4M3.F32.PACK_AB_MERGE_C R19, R20, R19, RZ ;  /* 0x000000131413723e */ /* 0x000fe200048070ff */
[C---:B------:R-:W-:Y:S01]  /*82c0*/  FMUL R37, R78.reuse, R44 ;  /* 0x0000002c4e257220 */ /* 0x040fe20000400000 */
[C---:B------:R-:W-:Y:S01]  /*82d0*/  FFMA R23, R81.reuse, R104, R23 ;  /* 0x0000006851177223 */ /* 0x040fe20000000017 */
        /* <DEDUP_REMOVED lines=20> */
[----:B------:R-:W-:Y:S01]  /*8420*/  F2FP.F16.E4M3.UNPACK_B R159, R159.H1 ;  /* 0x0000009fff9f723e */ /* 0x000fe200030006ff */
[----:B------:R-:W-:Y:S01]  /*8430*/  FMUL R38, R78, R45 ;  /* 0x0000002d4e267220 */ /* 0x000fe20000400000 */
[----:B------:R-:W-:Y:S01]  /*8440*/  F2FP.SATFINITE.E4M3.F32.PACK_AB_MERGE_C R19, R28, R27, RZ ;  /* 0x0000001b1c13723e */ /* 0x000fe200048070ff */
[----:B------:R-:W-:Y:S01]  /*8450*/  FFMA R31, R81, R112, R31 ;  /* 0x00000070511f7223 */ /* 0x000fe2000000001f */
[C---:B------:R-:W-:Y:S01]  /*8460*/  FMUL R45, R78.reuse, R52 ;  /* 0x000000344e2d7220 */ /* 0x040fe20000400000 */
[C---:B------:R-:W-:Y:S01]  /*8470*/  FMUL R52, R78.reuse, R59 ;  /* 0x0000003b4e347220 */ /* 0x040fe20000400000 */
[----:B------:R-:W-:Y:S01]  /*8480*/  F2FP.F16.E4M3.UNPACK_B R160, R160.H1 ;  /* 0x000000a0ffa0723e */ /* 0x000fe200030006ff */
[C---:B------:R-:W-:Y:S01]  /*8490*/  FMUL R59, R78.reuse, R66 ;  /* 0x000000424e3b7220 */ /* 0x040fe20000400000 */
[----:B------:R-:W-:Y:S01]  /*84a0*/  F2FP.SATFINITE.E4M3.F32.PACK_AB_MERGE_C R66, R13, R12, R14 ;  /* 0x0000000c0d42723e */ /* 0x000fe2000480700e */
        /* <DEDUP_REMOVED lines=11> */
[C---:B------:R-:W-:Y:S01]  /*8560*/  FFMA R35, R81.reuse, R116, R35 ;  /* 0x0000007451237223 */ /* 0x040fe20000000023 */
[C---:B------:R-:W-:Y:S01]  /*8570*/  FMUL R36, R78.reuse, R43 ;  /* 0x0000002b4e247220 */ /* 0x040fe20000400000 */
[--C-:B------:R-:W-:Y:S02]  /*8580*/  HADD2.F32 R120, -RZ, R158.reuse.H0_H0 ;  /* 0x2000009eff787230 */ /* 0x100fe40000004100 */
[C---:B------:R-:W-:Y:S01]  /*8590*/  FMUL R39, R78.reuse, R46 ;  /* 0x0000002e4e277220 */ /* 0x040fe20000400000 */
[----:B------:R-:W-:Y:S02]  /*85a0*/  HADD2.F32 R123, -RZ, R158.H1_H1 ;  /* 0x3000009eff7b7230 */ /* 0x000fe40000004100 */
        /* <DEDUP_REMOVED lines=8> */
[C---:B------:R-:W-:Y:S01]  /*8630*/  FFMA R40, R81.reuse, R123, R40 ;  /* 0x0000007b51287223 */ /* 0x040fe20000000028 */
[C---:B------:R-:W-:Y:S01]  /*8640*/  FMUL R44, R78.reuse, R51 ;  /* 0x000000334e2c7220 */ /* 0x040fe20000400000 */
[C---:B------:R-:W-:Y:S01]  /*8650*/  FFMA R41, R81.reuse, R122, R41 ;  /* 0x0000007a51297223 */ /* 0x040fe20000000029 */
[C---:B------:R-:W-:Y:S01]  /*8660*/  FFMA R42, R81.reuse, R125, R42 ;  /* 0x0000007d512a7223 */ /* 0x040fe2000000002a */
[C---:B------:R-:W-:Y:S01]  /*8670*/  FMUL R46, R78.reuse, R53 ;  /* 0x000000354e2e7220 */ /* 0x040fe20000400000 */
[--C-:B------:R-:W-:Y:S02]  /*8680*/  HADD2.F32 R128, -RZ, R160.reuse.H0_H0 ;  /* 0x200000a0ff807230 */ /* 0x100fe40000004100 */
[C---:B------:R-:W-:Y:S01]  /*8690*/  FMUL R50, R78.reuse, R57 ;  /* 0x000000394e327220 */ /* 0x040fe20000400000 */
[C---:B------:R-:W-:Y:S01]  /*86a0*/  FMUL R51, R78.reuse, R58 ;  /* 0x0000003a4e337220 */ /* 0x040fe20000400000 */
[C---:B------:R-:W-:Y:S01]  /*86b0*/  FMUL R53, R78.reuse, R60 ;  /* 0x0000003c4e357220 */ /* 0x040fe20000400000 */
[C---:B------:R-:W-:Y:S01]  /*86c0*/  FFMA R43, R81.reuse, R124, R43 ;  /* 0x0000007c512b7223 */ /* 0x040fe2000000002b */
[----:B------:R-:W-:Y:S02]  /*86d0*/  HADD2.F32 R131, -RZ, R160.H1_H1 ;  /* 0x300000a0ff837230 */ /* 0x000fe40000004100 */
[C---:B------:R-:W-:Y:S01]  /*86e0*/  FMUL R47, R78.reuse, R54 ;  /* 0x000000364e2f7220 */ /* 0x040fe20000400000 */
[C---:B------:R-:W-:Y:S01]  /*86f0*/  FMUL R57, R78.reuse, R64 ;  /* 0x000000404e397220 */ /* 0x040fe20000400000 */
[C---:B------:R-:W-:Y:S01]  /*8700*/  FMUL R58, R78.reuse, R65 ;  /* 0x000000414e3a7220 */ /* 0x040fe20000400000 */
[C---:B------:R-:W-:Y:S01]  /*8710*/  FMUL R60, R78.reuse, R67 ;  /* 0x000000434e3c7220 */ /* 0x040fe20000400000 */
[----:B------:R-:W-:Y:S01]  /*8720*/  FFMA R44, R81, R127, R44 ;  /* 0x0000007f512c7223 */ /* 0x000fe2000000002c */
[C---:B------:R-:W-:Y:S01]  /*8730*/  FMUL R48, R78.reuse, R55 ;  /* 0x000000374e307220 */ /* 0x040fe20000400000 */
[----:B------:R-:W-:Y:S01]  /*8740*/  F2FP.SATFINITE.E4M3.F32.PACK_AB_MERGE_C R64, R5, R4, R86 ;  /* 0x000000040540723e */ /* 0x000fe20004807056 */
[----:B------:R-:W-:Y:S01]  /*8750*/  FFMA R45, R81, R126, R45 ;  /* 0x0000007e512d7223 */ /* 0x000fe2000000002d */
[----:B------:R-:W-:Y:S01]  /*8760*/  F2FP.SATFINITE.E4M3.F32.PACK_AB_MERGE_C R65, R9, R8, R138 ;  /* 0x000000080941723e */ /* 0x000fe2000480708a */
[----:B------:R-:W-:Y:S01]  /*8770*/  FMUL R49, R78, R56 ;  /* 0x000000384e317220 */ /* 0x000fe20000400000 */
[----:B------:R-:W-:Y:S01]  /*8780*/  F2FP.SATFINITE.E4M3.F32.PACK_AB_MERGE_C R67, R2, R0, R3 ;  /* 0x000000000243723e */ /* 0x000fe20004807003 */
[C---:B------:R-:W-:Y:S01]  /*8790*/  FFMA R46, R81.reuse, R129, R46 ;  /* 0x00000081512e7223 */ /* 0x040fe2000000002e */
[----:B------:R-:W-:Y:S01]  /*87a0*/  F2FP.F16.E4M3.UNPACK_B R162, R162.H1 ;  /* 0x000000a2ffa2723e */ /* 0x000fe200030006ff */
[--C-:B------:R-:W-:Y:S02]  /*87b0*/  HADD2.F32 R132, -RZ, R161.reuse.H0_H0 ;  /* 0x200000a1ff847230 */ /* 0x100fe40000004100 */
[C---:B------:R-:W-:Y:S01]  /*87c0*/  FFMA R47, R81.reuse, R128, R47 ;  /* 0x00000080512f7223 */ /* 0x040fe2000000002f */
[----:B------:R1:W-:Y:S01]  /*87d0*/  STS.128 [R172+UR49+0x6200], R64 ;  /* 0x00620040ac007988 */ /* 0x0003e20008000c31 */
[----:B------:R-:W-:Y:S02]  /*87e0*/  HADD2.F32 R135, -RZ, R161.H1_H1 ;  /* 0x300000a1ff877230 */ /* 0x000fe40000004100 */
[C---:B------:R-:W-:Y:S01]  /*87f0*/  FFMA R48, R81.reuse, R131, R48 ;  /* 0x0000008351307223 */ /* 0x040fe20000000030 */
[C---:B------:R-:W-:Y:S01]  /*8800*/  FFMA R49, R81.reuse, R130, R49 ;  /* 0x0000008251317223 */ /* 0x040fe20000000031 */
[----:B------:R-:W-:Y:S01]  /*8810*/  F2FP.F16.E4M3.UNPACK_B R163, R163.H1 ;  /* 0x000000a3ffa3723e */ /* 0x000fe200030006ff */
[C---:B------:R-:W-:Y:S01]  /*8820*/  FFMA R50, R81.reuse, R133, R50 ;  /* 0x0000008551327223 */ /* 0x040fe20000000032 */
[----:B------:R-:W-:Y:S01]  /*8830*/  FMUL R54, R78, R61 ;  /* 0x0000003d4e367220 */ /* 0x000fe20000400000 */
[--C-:B------:R-:W-:Y:S01]  /*8840*/  HADD2.F32 R136, -RZ, R162.reuse.H0_H0 ;  /* 0x200000a2ff887230 */ /* 0x100fe20000004100 */
[----:B------:R1:W-:Y:S01]  /*8850*/  STS.128 [R197+0x6010], R16 ;  /* 0x00601010c5007388 */ /* 0x0003e20000000c00 */
[----:B------:R-:W-:Y:S01]  /*8860*/  F2FP.SATFINITE.E4M3.F32.PACK_AB_MERGE_C R35, R36, R35, RZ ;  /* 0x000000232423723e */ /* 0x000fe200048070ff */
[C---:B------:R-:W-:Y:S01]  /*8870*/  FFMA R51, R81.reuse, R132, R51 ;  /* 0x0000008451337223 */ /* 0x040fe20000000033 */
[----:B------:R-:W-:Y:S01]  /*8880*/  F2FP.SATFINITE.E4M3.F32.PACK_AB_MERGE_C R39, R40, R39, RZ ;  /* 0x000000272827723e */ /* 0x000fe200048070ff */
[----:B------:R-:W-:Y:S02]  /*8890*/  HADD2.F32 R139, -RZ, R162.H1_H1 ;  /* 0x300000a2ff8b7230 */ /* 0x000fe40000004100 */
[C---:B------:R-:W-:Y:S01]  /*88a0*/  FMUL R55, R78.reuse, R62 ;  /* 0x0000003e4e377220 */ /* 0x040fe20000400000 */
[C---:B------:R-:W-:Y:S01]  /*88b0*/  FFMA R52, R81.reuse, R135, R52 ;  /* 0x0000008751347223 */ /* 0x040fe20000000034 */
[----:B------:R-:W-:Y:S01]  /*88c0*/  FMUL R56, R78, R63 ;  /* 0x0000003f4e387220 */ /* 0x000fe20000400000 */
[C---:B------:R-:W-:Y:S01]  /*88d0*/  FFMA R53, R81.reuse, R134, R53 ;  /* 0x0000008651357223 */ /* 0x040fe20000000035 */
[C---:B------:R-:W-:Y:S01]  /*88e0*/  FFMA R54, R81.reuse, R137, R54 ;  /* 0x0000008951367223 */ /* 0x040fe20000000036 */
[--C-:B------:R-:W-:Y:S02]  /*88f0*/  HADD2.F32 R84, -RZ, R163.reuse.H0_H0 ;  /* 0x200000a3ff547230 */ /* 0x100fe40000004100 */
[C---:B------:R-:W-:Y:S01]  /*8900*/  FFMA R55, R81.reuse, R136, R55 ;  /* 0x0000008851377223 */ /* 0x040fe20000000037 */
[----:B------:R-:W-:Y:S02]  /*8910*/  HADD2.F32 R85, -RZ, R163.H1_H1 ;  /* 0x300000a3ff557230 */ /* 0x000fe40000004100 */
[C---:B------:R-:W-:Y:S01]  /*8920*/  FFMA R56, R81.reuse, R139, R56 ;  /* 0x0000008b51387223 */ /* 0x040fe20000000038 */
[----:B------:R-:W-:Y:S01]  /*8930*/  F2FP.SATFINITE.E4M3.F32.PACK_AB_MERGE_C R43, R44, R43, RZ ;  /* 0x0000002b2c2b723e */ /* 0x000fe200048070ff */
[C---:B------:R-:W-:Y:S01]  /*8940*/  FFMA R57, R81.reuse, R82, R57 ;  /* 0x0000005251397223 */ /* 0x040fe20000000039 */
[C---:B------:R-:W-:Y:S01]  /*8950*/  FFMA R58, R81.reuse, R83, R58 ;  /* 0x00000053513a7223 */ /* 0x040fe2000000003a */
[C---:B------:R-:W-:Y:S01]  /*8960*/  FFMA R59, R81.reuse, R84, R59 ;  /* 0x00000054513b7223 */ /* 0x040fe2000000003b */
[----:B------:R-:W-:Y:S01]  /*8970*/  F2FP.SATFINITE.E4M3.F32.PACK_AB_MERGE_C R33, R34, R33, R35 ;  /* 0x000000212221723e */ /* 0x000fe20004807023 */
[----:B------:R-:W-:Y:S01]  /*8980*/  FFMA R60, R81, R85, R60 ;  /* 0x00000055513c7223 */ /* 0x000fe2000000003c */
[----:B------:R-:W-:Y:S02]  /*8990*/  F2FP.SATFINITE.E4M3.F32.PACK_AB_MERGE_C R32, R30, R29, R32 ;  /* 0x0000001d1e20723e */ /* 0x000fe40004807020 */
        /* <DEDUP_REMOVED lines=11> */
[----:B------:R-:W-:Y:S03]  /*8a50*/  IADD3 R76, PT, PT, R76, 0x1, RZ ;  /* 0x000000014c4c7810 */ /* 0x000fe60007ffe0ff */
        /* <DEDUP_REMOVED lines=9> */
[----:B------:R-:W-:Y:S02]  /*8af0*/  UIADD3 UR8, UP0, UPT, UR52, 0x680, URZ ;  /* 0x0000068034087890 */ /* 0x000fe4000ff1e0ff */
[----:B------:R-:W-:Y:S02]  /*8b00*/  UIADD3 UR5, UPT, UPT, UR41, 0x40, URZ ;  /* 0x0000004029057890 */ /* 0x000fe4000fffe0ff */
[----:B------:R-:W-:Y:S02]  /*8b10*/  UIADD3 UR4, UPT, UPT, UR49, 0x6200, URZ ;  /* 0x0000620031047890 */ /* 0x000fe4000fffe0ff */
[----:B------:R-:W-:Y:S01]  /*8b20*/  UIADD3.X UR9, UPT, UPT, URZ, UR53, URZ, UP0, !UPT ;  /* 0x00000035ff097290 */ /* 0x000fe200087fe4ff */
[----:B------:R-:W-:Y:S01]  /*8b30*/  UMOV UR6, UR42 ;  /* 0x0000002a00067c82 */ /* 0x000fe20008000000 */
[----:B------:R-:W-:Y:S07]  /*8b40*/  UMOV UR7, UR36 ;  /* 0x0000002400077c82 */ /* 0x000fee0008000000 */
[----:B------:R2:W-:Y:S01]  /*8b50*/  UTMASTG.3D [UR4], [UR8] ;  /* 0x00000004080073b5 */ /* 0x0005e20008010000 */
[----:B------:R0:W-:Y:S01]  /*8b60*/  UTMACMDFLUSH ;  /* 0x00000000000079b7 */ /* 0x0001e20000000000 */
[----:B--2---:R-:W-:Y:S04]  /*8b70*/  DEPBAR.LE SB0, 0x1 ;  /* 0x000080400000791a */ /* 0x004fe80000000000 */
.L_x_126:
[----:B------:R-:W-:Y:S05]  /*8b80*/  BSYNC.RECONVERGENT B0 ;  /* 0x0000000000007941 */ /* 0x000fea0003800200 */
.L_x_125:
[----:B------:R-:W-:Y:S01]  /*8b90*/  BAR.SYNC.DEFER_BLOCKING 0x1, 0x80 ;  /* 0x0042000000007b1d */ /* 0x000fe20000010000 */
[----:B------:R-:W-:Y:S01]  /*8ba0*/  ISETP.NE.AND P2, PT, R194, RZ, PT ;  /* 0x000000ffc200720c */ /* 0x000fe20003f45270 */
[----:B------:R-:W-:Y:S01]  /*8bb0*/  IMAD.IADD R20, R75, 0x1, R147 ;  /* 0x000000014b147824 */ /* 0x000fe200078e0293 */
[----:B------:R-:W-:Y:S01]  /*8bc0*/  ISETP.NE.AND P0, PT, R196, 0x2, PT ;  /* 0x00000002c400780c */ /* 0x000fe20003f05270 */
[----:B------:R-:W-:Y:S01]  /*8bd0*/  IMAD.IADD R21, R77, 0x1, R170 ;  /* 0x000000014d157824 */ /* 0x000fe200078e02aa */
[----:B------:R-:W-:Y:S02]  /*8be0*/  ISETP.NE.AND P1, PT, R76, 0x4, PT ;  /* 0x000000044c00780c */ /* 0x000fe40003f25270 */
[----:B------:R-:W-:Y:S02]  /*8bf0*/  SEL R3, RZ, 0x1, P0 ;  /* 0x00000001ff037807 */ /* 0x000fe40000000000 */
[----:B------:R-:W-:Y:S02]  /*8c00*/  SEL R0, RZ, 0x1, P1 ;  /* 0x00000001ff007807 */ /* 0x000fe40000800000 */
[----:B------:R-:W-:Y:S02]  /*8c10*/  LOP3.LUT R182, R182, R3, RZ, 0x3c, !PT ;  /* 0x00000003b6b67212 */ /* 0x000fe400078e3cff */
[----:B------:R-:W-:Y:S02]  /*8c20*/  LOP3.LUT R183, R183, R0, RZ, 0x3c, !PT ;  /* 0x00000000b7b77212 */ /* 0x000fe400078e3cff */
[----:B------:R-:W-:Y:S02]  /*8c30*/  @P2 R2UR UR36, R179 ;  /* 0x00000000b32422ca */ /* 0x000fe400000e0000 */
[----:B------:R-:W-:Y:S02]  /*8c40*/  SEL R196, R196, RZ, P0 ;  /* 0x000000ffc4c47207 */ /* 0x000fe40000000000 */
[----:B------:R-:W-:Y:S01]  /*8c50*/  SEL R76, R76, RZ, P1 ;  /* 0x000000ff4c4c7207 */ /* 0x000fe20000800000 */
[----:B------:R-:W-:Y:S10]  /*8c60*/  @P2 BRA `(.L_x_127) ;  /* 0xffffffc400c02947 */ /* 0x000ff4000383ffff */
[----:B------:R-:W-:Y:S05]  /*8c70*/  EXIT ;  /* 0x000000000000794d */ /* 0x000fea0003800000 */
.L_x_24:
[----:B--2---:R2:W4:Y:S02]  /*8c80*/  SYNCS.PHASECHK.TRANS64.TRYWAIT P0, [R3+URZ+0x120], R2 ;  /* 0x00012002030075a7 */ /* 0x00452400080011ff */
[----:B----4-:R-:W-:Y:S05]  /*8c90*/  @!P0 NANOSLEEP.SYNCS 0x989680 ;  /* 0x009896800000895d */ /* 0x010fea0003900000 */
[----:B------:R-:W4:Y:S02]  /*8ca0*/  @!P0 SYNCS.PHASECHK.TRANS64 P0, [R3+URZ+0x120], R2 ;  /* 0x00012002030085a7 */ /* 0x000f2400080010ff */
[----:B----4-:R-:W-:Y:S05]  /*8cb0*/  @!P0 BRA `(.L_x_24) ;  /* 0xfffffffc00f08947 */ /* 0x010fea000383ffff */
[----:B------:R-:W-:Y:S05]  /*8cc0*/  BRA `(.L_x_128) ;  /* 0xffffff8800e07947 */ /* 0x000fea000383ffff */
.L_x_27:
[----:B-1----:R-:W-:-:S07]  /*8cd0*/  MOV R2, UR33 ;  /* 0x0000002100027c02 */ /* 0x002fce0008000f00 */
.L_x_129:
[----:B-1----:R1:W2:Y:S02]  /*8ce0*/  SYNCS.PHASECHK.TRANS64.TRYWAIT P0, [R2+URZ+0x40], R5 ;  /* 0x00004005020075a7 */ /* 0x0022a400080011ff */
[----:B--2---:R-:W-:Y:S05]  /*8cf0*/  @!P0 NANOSLEEP.SYNCS 0x989680 ;  /* 0x009896800000895d */ /* 0x004fea0003900000 */
[----:B------:R-:W2:Y:S02]  /*8d00*/  @!P0 SYNCS.PHASECHK.TRANS64 P0, [R2+URZ+0x40], R5 ;  /* 0x00004005020085a7 */ /* 0x000ea400080010ff */
[----:B--2---:R-:W-:Y:S05]  /*8d10*/  @!P0 BRA `(.L_x_129) ;  /* 0xfffffffc00f08947 */ /* 0x004fea000383ffff */
[----:B------:R-:W-:Y:S05]  /*8d20*/  BRA `(.L_x_26) ;  /* 0xffffff8c00487947 */ /* 0x000fea000383ffff */
.L_x_34:
[----:B-1----:R-:W-:-:S07]  /*8d30*/  MOV R2, UR17 ;  /* 0x0000001100027c02 */ /* 0x002fce0008000f00 */
.L_x_130:
[----:B-1----:R1:W2:Y:S02]  /*8d40*/  SYNCS.PHASECHK.TRANS64.TRYWAIT P0, [R2+URZ+0x40], R5 ;  /* 0x00004005020075a7 */ /* 0x0022a400080011ff */
[----:B--2---:R-:W-:Y:S05]  /*8d50*/  @!P0 NANOSLEEP.SYNCS 0x989680 ;  /* 0x009896800000895d */ /* 0x004fea0003900000 */
[----:B------:R-:W2:Y:S02]  /*8d60*/  @!P0 SYNCS.PHASECHK.TRANS64 P0, [R2+URZ+0x40], R5 ;  /* 0x00004005020085a7 */ /* 0x000ea400080010ff */
[----:B--2---:R-:W-:Y:S05]  /*8d70*/  @!P0 BRA `(.L_x_130) ;  /* 0xfffffffc00f08947 */ /* 0x004fea000383ffff */
[----:B------:R-:W-:Y:S05]  /*8d80*/  BRA `(.L_x_33) ;  /* 0xffffff9000047947 */ /* 0x000fea000383ffff */
.L_x_39:
[----:B-1----:R1:W2:Y:S02]  /*8d90*/  SYNCS.PHASECHK.TRANS64.TRYWAIT P0, [R2+URZ+0xb0], R3 ;  /* 0x0000b003020075a7 */ /* 0x0022a400080011ff */
[----:B--2---:R-:W-:Y:S05]  /*8da0*/  @!P0 NANOSLEEP.SYNCS 0x989680 ;  /* 0x009896800000895d */ /* 0x004fea0003900000 */
[----:B------:R-:W2:Y:S02]  /*8db0*/  @!P0 SYNCS.PHASECHK.TRANS64 P0, [R2+URZ+0xb0], R3 ;  /* 0x0000b003020085a7 */ /* 0x000ea400080010ff */
[----:B--2---:R-:W-:Y:S05]  /*8dc0*/  @!P0 BRA `(.L_x_39) ;  /* 0xfffffffc00f08947 */ /* 0x004fea000383ffff */
[----:B------:R-:W-:Y:S05]  /*8dd0*/  BRA `(.L_x_131) ;  /* 0xffffff9000a87947 */ /* 0x000fea000383ffff */
.L_x_43:
[----:B---3--:R-:W-:-:S07]  /*8de0*/  MOV R0, UR5 ;  /* 0x0000000500007c02 */ /* 0x008fce0008000f00 */
.L_x_132:
[----:B-1----:R1:W2:Y:S02]  /*8df0*/  SYNCS.PHASECHK.TRANS64.TRYWAIT P0, [R0+URZ], R3 ;  /* 0x00000003000075a7 */ /* 0x0022a400080011ff */
[----:B--2---:R-:W-:Y:S05]  /*8e00*/  @!P0 NANOSLEEP.SYNCS 0x989680 ;  /* 0x009896800000895d */ /* 0x004fea0003900000 */
[----:B------:R-:W2:Y:S02]  /*8e10*/  @!P0 SYNCS.PHASECHK.TRANS64 P0, [R0+URZ], R3 ;  /* 0x00000003000085a7 */ /* 0x000ea400080010ff */
[----:B--2---:R-:W-:Y:S05]  /*8e20*/  @!P0 BRA `(.L_x_132) ;  /* 0xfffffffc00f08947 */ /* 0x004fea000383ffff */
[----:B------:R-:W-:Y:S05]  /*8e30*/  BRA `(.L_x_133) ;  /* 0xffffff9800187947 */ /* 0x000fea000383ffff */
.L_x_44:
[----:B---3--:R-:W-:-:S07]  /*8e40*/  MOV R0, UR5 ;  /* 0x0000000500007c02 */ /* 0x008fce0008000f00 */
.L_x_134:
[----:B-1----:R1:W2:Y:S02]  /*8e50*/  SYNCS.PHASECHK.TRANS64.TRYWAIT P0, [R0+URZ], R3 ;  /* 0x00000003000075a7 */ /* 0x0022a400080011ff */
[----:B--2---:R-:W-:Y:S05]  /*8e60*/  @!P0 NANOSLEEP.SYNCS 0x989680 ;  /* 0x009896800000895d */ /* 0x004fea0003900000 */
[----:B------:R-:W2:Y:S02]  /*8e70*/  @!P0 SYNCS.PHASECHK.TRANS64 P0, [R0+URZ], R3 ;  /* 0x00000003000085a7 */ /* 0x000ea400080010ff */
[----:B--2---:R-:W-:Y:S05]  /*8e80*/  @!P0 BRA `(.L_x_134) ;  /* 0xfffffffc00f08947 */ /* 0x004fea000383ffff */
[----:B------:R-:W-:Y:S05]  /*8e90*/  BRA `(.L_x_135) ;  /* 0xffffff9800247947 */ /* 0x000fea000383ffff */
.L_x_45:
[----:B---3--:R-:W-:-:S07]  /*8ea0*/  MOV R0, UR5 ;  /* 0x0000000500007c02 */ /* 0x008fce0008000f00 */
.L_x_136:
[----:B-1----:R1:W2:Y:S02]  /*8eb0*/  SYNCS.PHASECHK.TRANS64.TRYWAIT P0, [R0+URZ], R3 ;  /* 0x00000003000075a7 */ /* 0x0022a400080011ff */
[----:B--2---:R-:W-:Y:S05]  /*8ec0*/  @!P0 NANOSLEEP.SYNCS 0x989680 ;  /* 0x009896800000895d */ /* 0x004fea0003900000 */
[----:B------:R-:W2:Y:S02]  /*8ed0*/  @!P0 SYNCS.PHASECHK.TRANS64 P0, [R0+URZ], R3 ;  /* 0x00000003000085a7 */ /* 0x000ea400080010ff */
[----:B--2---:R-:W-:Y:S05]  /*8ee0*/  @!P0 BRA `(.L_x_136) ;  /* 0xfffffffc00f08947 */ /* 0x004fea000383ffff */
[----:B------:R-:W-:Y:S05]  /*8ef0*/  BRA `(.L_x_137) ;  /* 0xffffff9800307947 */ /* 0x000fea000383ffff */
.L_x_46:
[----:B---3--:R-:W-:-:S07]  /*8f00*/  MOV R0, UR5 ;  /* 0x0000000500007c02 */ /* 0x008fce0008000f00 */
.L_x_138:
[----:B-1----:R1:W2:Y:S02]  /*8f10*/  SYNCS.PHASECHK.TRANS64.TRYWAIT P0, [R0+URZ], R3 ;  /* 0x00000003000075a7 */ /* 0x0022a400080011ff */
[----:B--2---:R-:W-:Y:S05]  /*8f20*/  @!P0 NANOSLEEP.SYNCS 0x989680 ;  /* 0x009896800000895d */ /* 0x004fea0003900000 */
[----:B------:R-:W2:Y:S02]  /*8f30*/  @!P0 SYNCS.PHASECHK.TRANS64 P0, [R0+URZ], R3 ;  /* 0x00000003000085a7 */ /* 0x000ea400080010ff */
[----:B--2---:R-:W-:Y:S05]  /*8f40*/  @!P0 BRA `(.L_x_138) ;  /* 0xfffffffc00f08947 */ /* 0x004fea000383ffff */
[----:B------:R-:W-:Y:S05]  /*8f50*/  BRA `(.L_x_139) ;  /* 0xffffff98003c7947 */ /* 0x000fea000383ffff */
.L_x_47:
[----:B---3--:R-:W-:-:S07]  /*8f60*/  MOV R0, UR5 ;  /* 0x0000000500007c02 */ /* 0x008fce0008000f00 */
.L_x_140:
[----:B-1----:R1:W2:Y:S02]  /*8f70*/  SYNCS.PHASECHK.TRANS64.TRYWAIT P0, [R0+URZ], R3 ;  /* 0x00000003000075a7 */ /* 0x0022a400080011ff */
[----:B--2---:R-:W-:Y:S05]  /*8f80*/  @!P0 NANOSLEEP.SYNCS 0x989680 ;  /* 0x009896800000895d */ /* 0x004fea0003900000 */
[----:B------:R-:W2:Y:S02]  /*8f90*/  @!P0 SYNCS.PHASECHK.TRANS64 P0, [R0+URZ], R3 ;  /* 0x00000003000085a7 */ /* 0x000ea400080010ff */
[----:B--2---:R-:W-:Y:S05]  /*8fa0*/  @!P0 BRA `(.L_x_140) ;  /* 0xfffffffc00f08947 */ /* 0x004fea000383ffff */
[----:B------:R-:W-:Y:S05]  /*8fb0*/  BRA `(.L_x_141) ;  /* 0xffffff9800487947 */ /* 0x000fea000383ffff */
.L_x_48:
[----:B---3--:R-:W-:-:S07]  /*8fc0*/  MOV R0, UR5 ;  /* 0x0000000500007c02 */ /* 0x008fce0008000f00 */
.L_x_142:
[----:B-1----:R1:W2:Y:S02]  /*8fd0*/  SYNCS.PHASECHK.TRANS64.TRYWAIT P0, [R0+URZ], R3 ;  /* 0x00000003000075a7 */ /* 0x0022a400080011ff */
[----:B--2---:R-:W-:Y:S05]  /*8fe0*/  @!P0 NANOSLEEP.SYNCS 0x989680 ;  /* 0x009896800000895d */ /* 0x004fea0003900000 */
[----:B------:R-:W2:Y:S02]  /*8ff0*/  @!P0 SYNCS.PHASECHK.TRANS64 P0, [R0+URZ], R3 ;  /* 0x00000003000085a7 */ /* 0x000ea400080010ff */
[----:B--2---:R-:W-:Y:S05]  /*9000*/  @!P0 BRA `(.L_x_142) ;  /* 0xfffffffc00f08947 */ /* 0x004fea000383ffff */
[----:B------:R-:W-:Y:S05]  /*9010*/  BRA `(.L_x_143) ;  /* 0xffffff9800547947 */ /* 0x000fea000383ffff */
.L_x_49:
[----:B---3--:R-:W-:-:S07]  /*9020*/  MOV R0, UR5 ;  /* 0x0000000500007c02 */ /* 0x008fce0008000f00 */
.L_x_144:
[----:B-1----:R1:W2:Y:S02]  /*9030*/  SYNCS.PHASECHK.TRANS64.TRYWAIT P0, [R0+URZ], R3 ;  /* 0x00000003000075a7 */ /* 0x0022a400080011ff */
[----:B--2---:R-:W-:Y:S05]  /*9040*/  @!P0 NANOSLEEP.SYNCS 0x989680 ;  /* 0x009896800000895d */ /* 0x004fea0003900000 */
[----:B------:R-:W2:Y:S02]  /*9050*/  @!P0 SYNCS.PHASECHK.TRANS64 P0, [R0+URZ], R3 ;  /* 0x00000003000085a7 */ /* 0x000ea400080010ff */
[----:B--2---:R-:W-:Y:S05]  /*9060*/  @!P0 BRA `(.L_x_144) ;  /* 0xfffffffc00f08947 */ /* 0x004fea000383ffff */
[----:B------:R-:W-:Y:S05]  /*9070*/  BRA `(.L_x_145) ;  /* 0xffffff9800607947 */ /* 0x000fea000383ffff */
.L_x_52:
[----:B-1----:R1:W2:Y:S02]  /*9080*/  SYNCS.PHASECHK.TRANS64.TRYWAIT P0, [R0+URZ+0x110], R5 ;  /* 0x00011005000075a7 */ /* 0x0022a400080011ff */
[----:B--2---:R-:W-:Y:S05]  /*9090*/  @!P0 NANOSLEEP.SYNCS 0x989680 ;  /* 0x009896800000895d */ /* 0x004fea0003900000 */
[----:B------:R-:W2:Y:S02]  /*90a0*/  @!P0 SYNCS.PHASECHK.TRANS64 P0, [R0+URZ+0x110], R5 ;  /* 0x00011005000085a7 */ /* 0x000ea400080010ff */
[----:B--2---:R-:W-:Y:S05]  /*90b0*/  @!P0 BRA `(.L_x_52) ;  /* 0xfffffffc00f08947 */ /* 0x004fea000383ffff */
[----:B------:R-:W-:Y:S05]  /*90c0*/  BRA `(.L_x_146) ;  /* 0xffffff9800c07947 */ /* 0x000fea000383ffff */
.L_x_53:
[----:B------:R-:W-:-:S07]  /*90d0*/  MOV R0, UR5 ;  /* 0x0000000500007c02 */ /* 0x000fce0008000f00 */
.L_x_147:
[----:B-1----:R1:W2:Y:S02]  /*90e0*/  SYNCS.PHASECHK.TRANS64.TRYWAIT P0, [R0+URZ+0xc0], R7 ;  /* 0x0000c007000075a7 */ /* 0x0022a400080011ff */
[----:B--2---:R-:W-:Y:S05]  /*90f0*/  @!P0 NANOSLEEP.SYNCS 0x989680 ;  /* 0x009896800000895d */ /* 0x004fea0003900000 */
[----:B------:R-:W2:Y:S02]  /*9100*/  @!P0 SYNCS.PHASECHK.TRANS64 P0, [R0+URZ+0xc0], R7 ;  /* 0x0000c007000085a7 */ /* 0x000ea400080010ff */
[----:B--2---:R-:W-:Y:S05]  /*9110*/  @!P0 BRA `(.L_x_147) ;  /* 0xfffffffc00f08947 */ /* 0x004fea000383ffff */
[----:B------:R-:W-:Y:S05]  /*9120*/  BRA `(.L_x_148) ;  /* 0xffffff9800d07947 */ /* 0x000fea000383ffff */
.L_x_54:
[----:B-1----:R1:W2:Y:S02]  /*9130*/  SYNCS.PHASECHK.TRANS64.TRYWAIT P1, [R0+URZ+0xb0], R5 ;  /* 0x0000b005000075a7 */ /* 0x0022a400080211ff */
[----:B--2---:R-:W-:Y:S05]  /*9140*/  @!P1 NANOSLEEP.SYNCS 0x989680 ;  /* 0x009896800000995d */ /* 0x004fea0003900000 */
[----:B------:R-:W2:Y:S02]  /*9150*/  @!P1 SYNCS.PHASECHK.TRANS64 P1, [R0+URZ+0xb0], R5 ;  /* 0x0000b005000095a7 */ /* 0x000ea400080210ff */
[----:B--2---:R-:W-:Y:S05]  /*9160*/  @!P1 BRA `(.L_x_54) ;  /* 0xfffffffc00f09947 */ /* 0x004fea000383ffff */
[----:B------:R-:W-:Y:S05]  /*9170*/  BRA `(.L_x_149) ;  /* 0xffffff9c00007947 */ /* 0x000fea000383ffff */
.L_x_57:
[----:B------:R-:W-:-:S07]  /*9180*/  MOV R0, UR5 ;  /* 0x0000000500007c02 */ /* 0x000fce0008000f00 */
.L_x_150:
[----:B-1----:R1:W2:Y:S02]  /*9190*/  SYNCS.PHASECHK.TRANS64.TRYWAIT P0, [R0+URZ+0xc0], R3 ;  /* 0x0000c003000075a7 */ /* 0x0022a400080011ff */
[----:B--2---:R-:W-:Y:S05]  /*91a0*/  @!P0 NANOSLEEP.SYNCS 0x989680 ;  /* 0x009896800000895d */ /* 0x004fea0003900000 */
[----:B------:R-:W2:Y:S02]  /*91b0*/  @!P0 SYNCS.PHASECHK.TRANS64 P0, [R0+URZ+0xc0], R3 ;  /* 0x0000c003000085a7 */ /* 0x000ea400080010ff */
[----:B--2---:R-:W-:Y:S05]  /*91c0*/  @!P0 BRA `(.L_x_150) ;  /* 0xfffffffc00f08947 */ /* 0x004fea000383ffff */
[----:B------:R-:W-:Y:S05]  /*91d0*/  BRA `(.L_x_56) ;  /* 0xffffff9c00547947 */ /* 0x000fea000383ffff */
.L_x_66:
[----:B-1----:R-:W-:-:S04]  /*91e0*/  MOV R4, UR6 ;  /* 0x0000000600047c02 */ /* 0x002fc80008000f00 */
[----:B------:R1:W2:Y:S03]  /*91f0*/  SYNCS.PHASECHK.TRANS64.TRYWAIT P0, [R4+URZ+0x8], R5 ;  /* 0x00000805040075a7 */ /* 0x0002a600080011ff */
[----:B--2---:R-:W-:Y:S05]  /*9200*/  @!P0 NANOSLEEP.SYNCS 0x989680 ;  /* 0x009896800000895d */ /* 0x004fea0003900000 */
[----:B------:R-:W2:Y:S02]  /*9210*/  @!P0 SYNCS.PHASECHK.TRANS64 P0, [R4+URZ+0x8], R5 ;  /* 0x00000805040085a7 */ /* 0x000ea400080010ff */
[----:B--2---:R-:W-:Y:S05]  /*9220*/  @!P0 BRA `(.L_x_66) ;  /* 0xfffffffc00ec8947 */ /* 0x004fea000383ffff */
[----:B------:R-:W-:Y:S05]  /*9230*/  BRA `(.L_x_65) ;  /* 0xffffffa000087947 */ /* 0x000fea000383ffff */
.L_x_68:
[----:B------:R-:W-:Y:S01]  /*9240*/  BSSY B0, `(.L_x_151) ;  /* 0x0000006000007945 */ /* 0x000fe20003800000 */
[----:B------:R-:W-:-:S07]  /*9250*/  MOV R15, 0xffffffff ;  /* 0xffffffff000f7802 */ /* 0x000fce0000000f00 */
[----:B-1---5:R-:W-:Y:S05]  /*9260*/  WARPSYNC.COLLECTIVE R15, `(.L_x_152) ;  /* 0x000000000f0c7348 */ /* 0x022fea0003c00000 */
[----:B------:R-:W-:Y:S02]  /*9270*/  ELECT P6, UR79, PT ;  /* 0x00000000004f782f */ /* 0x000fe400038c0000 */
[----:B------:R-:W-:Y:S01]  /*9280*/  MOV R14, UR79 ;  /* 0x0000004f000e7c02 */ /* 0x000fe20008000f00 */
[----:B-1---5:R-:W-:Y:S10]  /*9290*/  ENDCOLLECTIVE ;  /* 0x000000000000791b */ /* 0x022ff40003800000 */
.L_x_152:
[----:B------:R-:W-:Y:S05]  /*92a0*/  BSYNC B0 ;  /* 0x0000000000007941 */ /* 0x000fea0003800000 */
.L_x_151:
[----:B------:R-:W-:Y:S05]  /*92b0*/  BRA `(.L_x_153) ;  /* 0xffffffa000387947 */ /* 0x000fea000383ffff */
.L_x_70:
[----:B-1----:R-:W-:-:S04]  /*92c0*/  MOV R2, UR6 ;  /* 0x0000000600027c02 */ /* 0x002fc80008000f00 */
[----:B------:R1:W2:Y:S03]  /*92d0*/  SYNCS.PHASECHK.TRANS64.TRYWAIT P0, [R2+URZ+0x8], R3 ;  /* 0x00000803020075a7 */ /* 0x0002a600080011ff */
[----:B--2---:R-:W-:Y:S05]  /*92e0*/  @!P0 NANOSLEEP.SYNCS 0x989680 ;  /* 0x009896800000895d */ /* 0x004fea0003900000 */
[----:B------:R-:W2:Y:S02]  /*92f0*/  @!P0 SYNCS.PHASECHK.TRANS64 P0, [R2+URZ+0x8], R3 ;  /* 0x00000803020085a7 */ /* 0x000ea400080010ff */
[----:B--2---:R-:W-:Y:S05]  /*9300*/  @!P0 BRA `(.L_x_70) ;  /* 0xfffffffc00ec8947 */ /* 0x004fea000383ffff */
[----:B------:R-:W-:Y:S05]  /*9310*/  BRA `(.L_x_69) ;  /* 0xffffffa0003c7947 */ /* 0x000fea000383ffff */
.L_x_71:
[----:B-1----:R1:W2:Y:S02]  /*9320*/  SYNCS.PHASECHK.TRANS64.TRYWAIT P0, [R0+URZ+0xb0], R5 ;  /* 0x0000b005000075a7 */ /* 0x0022a400080011ff */
[----:B--2---:R-:W-:Y:S05]  /*9330*/  @!P0 NANOSLEEP.SYNCS 0x989680 ;  /* 0x009896800000895d */ /* 0x004fea0003900000 */
[----:B------:R-:W2:Y:S02]  /*9340*/  @!P0 SYNCS.PHASECHK.TRANS64 P0, [R0+URZ+0xb0], R5 ;  /* 0x0000b005000085a7 */ /* 0x000ea400080010ff */
[----:B--2---:R-:W-:Y:S05]  /*9350*/  @!P0 BRA `(.L_x_71) ;  /* 0xfffffffc00f08947 */ /* 0x004fea000383ffff */
[----:B------:R-:W-:Y:S05]  /*9360*/  BRA `(.L_x_154) ;  /* 0xffffffa400287947 */ /* 0x000fea000383ffff */
.L_x_73:
[----:B------:R-:W-:-:S07]  /*9370*/  MOV R0, UR9 ;  /* 0x0000000900007c02 */ /* 0x000fce0008000f00 */
.L_x_155:
[----:B-1----:R1:W2:Y:S02]  /*9380*/  SYNCS.PHASECHK.TRANS64.TRYWAIT P0, [R0+URZ+0xf0], R5 ;  /* 0x0000f005000075a7 */ /* 0x0022a400080011ff */
[----:B--2---:R-:W-:Y:S05]  /*9390*/  @!P0 NANOSLEEP.SYNCS 0x989680 ;  /* 0x009896800000895d */ /* 0x004fea0003900000 */
[----:B------:R-:W2:Y:S02]  /*93a0*/  @!P0 SYNCS.PHASECHK.TRANS64 P0, [R0+URZ+0xf0], R5 ;  /* 0x0000f005000085a7 */ /* 0x000ea400080010ff */
[----:B--2---:R-:W-:Y:S05]  /*93b0*/  @!P0 BRA `(.L_x_155) ;  /* 0xfffffffc00f08947 */ /* 0x004fea000383ffff */
[----:B------:R-:W-:Y:S05]  /*93c0*/  BRA `(.L_x_156) ;  /* 0xffffffa400747947 */ /* 0x000fea000383ffff */
.L_x_76:
[----:B------:R-:W-:Y:S07]  /*93d0*/  MOV R0, UR8 ;  /* 0x0000000800007c02 */ /* 0x000fee0008000f00 */
.L_x_157:
[----:B-1----:R1:W2:Y:S02]  /*93e0*/  SYNCS.PHASECHK.TRANS64.TRYWAIT P0, [R0+URZ], R5 ;  /* 0x00000005000075a7 */ /* 0x0022a400080011ff */
[----:B--2---:R-:W-:Y:S05]  /*93f0*/  @!P0 NANOSLEEP.SYNCS 0x989680 ;  /* 0x009896800000895d */ /* 0x004fea0003900000 */
[----:B------:R-:W2:Y:S02]  /*9400*/  @!P0 SYNCS.PHASECHK.TRANS64 P0, [R0+URZ], R5 ;  /* 0x00000005000085a7 */ /* 0x000ea400080010ff */
[----:B--2---:R-:W-:Y:S05]  /*9410*/  @!P0 BRA `(.L_x_157) ;  /* 0xfffffffc00f08947 */ /* 0x004fea000383ffff */
[----:B------:R-:W-:Y:S05]  /*9420*/  BRA `(.L_x_75) ;  /* 0xffffffa400887947 */ /* 0x000fea000383ffff */
.L_x_80:
[----:B-1----:R-:W-:-:S07]  /*9430*/  MOV R0, UR8 ;  /* 0x0000000800007c02 */ /* 0x002fce0008000f00 */
.L_x_158:
[----:B-1----:R1:W2:Y:S02]  /*9440*/  SYNCS.PHASECHK.TRANS64.TRYWAIT P0, [R0+URZ], R3 ;  /* 0x00000003000075a7 */ /* 0x0022a400080011ff */
[----:B--2---:R-:W-:Y:S05]  /*9450*/  @!P0 NANOSLEEP.SYNCS 0x989680 ;  /* 0x009896800000895d */ /* 0x004fea0003900000 */
[----:B------:R-:W2:Y:S02]  /*9460*/  @!P0 SYNCS.PHASECHK.TRANS64 P0, [R0+URZ], R3 ;  /* 0x00000003000085a7 */ /* 0x000ea400080010ff */
[----:B--2---:R-:W-:Y:S05]  /*9470*/  @!P0 BRA `(.L_x_158) ;  /* 0xfffffffc00f08947 */ /* 0x004fea000383ffff */
[----:B------:R-:W-:Y:S05]  /*9480*/  BRA `(.L_x_159) ;  /* 0xffffffa8007c7947 */ /* 0x000fea000383ffff */
.L_x_81:
[----:B------:R-:W-:-:S07]  /*9490*/  MOV R0, UR8 ;  /* 0x0000000800007c02 */ /* 0x000fce0008000f00 */
.L_x_160:
[----:B-1----:R1:W2:Y:S02]  /*94a0*/  SYNCS.PHASECHK.TRANS64.TRYWAIT P0, [R0+URZ], R3 ;  /* 0x00000003000075a7 */ /* 0x0022a400080011ff */
[----:B--2---:R-:W-:Y:S05]  /*94b0*/  @!P0 NANOSLEEP.SYNCS 0x989680 ;  /* 0x009896800000895d */ /* 0x004fea0003900000 */
[----:B------:R-:W2:Y:S02]  /*94c0*/  @!P0 SYNCS.PHASECHK.TRANS64 P0, [R0+URZ], R3 ;  /* 0x00000003000085a7 */ /* 0x000ea400080010ff */
[----:B--2---:R-:W-:Y:S05]  /*94d0*/  @!P0 BRA `(.L_x_160) ;  /* 0xfffffffc00f08947 */ /* 0x004fea000383ffff */
[----:B------:R-:W-:Y:S05]  /*94e0*/  BRA `(.L_x_161) ;  /* 0xffffffa800887947 */ /* 0x000fea000383ffff */
.L_x_82:
[----:B------:R-:W-:-:S07]  /*94f0*/  MOV R0, UR8 ;  /* 0x0000000800007c02 */ /* 0x000fce0008000f00 */
.L_x_162:
[----:B-1----:R1:W2:Y:S02]  /*9500*/  SYNCS.PHASECHK.TRANS64.TRYWAIT P0, [R0+URZ], R3 ;  /* 0x00000003000075a7 */ /* 0x0022a400080011ff */
[----:B--2---:R-:W-:Y:S05]  /*9510*/  @!P0 NANOSLEEP.SYNCS 0x989680 ;  /* 0x009896800000895d */ /* 0x004fea0003900000 */
[----:B------:R-:W2:Y:S02]  /*9520*/  @!P0 SYNCS.PHASECHK.TRANS64 P0, [R0+URZ], R3 ;  /* 0x00000003000085a7 */ /* 0x000ea400080010ff */
[----:B--2---:R-:W-:Y:S05]  /*9530*/  @!P0 BRA `(.L_x_162) ;  /* 0xfffffffc00f08947 */ /* 0x004fea000383ffff */
[----:B------:R-:W-:Y:S05]  /*9540*/  BRA `(.L_x_163) ;  /* 0xffffffa800947947 */ /* 0x000fea000383ffff */
.L_x_85:
[----:B------:R-:W-:-:S07]  /*9550*/  MOV R0, UR7 ;  /* 0x0000000700007c02 */ /* 0x000fce0008000f00 */
.L_x_164:
[----:B-1----:R1:W2:Y:S02]  /*9560*/  SYNCS.PHASECHK.TRANS64.TRYWAIT P1, [R0+URZ+0x130], R3 ;  /* 0x00013003000075a7 */ /* 0x0022a400080211ff */
[----:B--2---:R-:W-:Y:S05]  /*9570*/  @!P1 NANOSLEEP.SYNCS 0x989680 ;  /* 0x009896800000995d */ /* 0x004fea0003900000 */
[----:B------:R-:W2:Y:S02]  /*9580*/  @!P1 SYNCS.PHASECHK.TRANS64 P1, [R0+URZ+0x130], R3 ;  /* 0x00013003000095a7 */ /* 0x000ea400080210ff */
[----:B--2---:R-:W-:Y:S05]  /*9590*/  @!P1 BRA `(.L_x_164) ;  /* 0xfffffffc00f09947 */ /* 0x004fea000383ffff */
[----:B------:R-:W-:Y:S05]  /*95a0*/  BRA `(.L_x_165) ;  /* 0xffffffa800e07947 */ /* 0x000fea000383ffff */
.L_x_90:
[----:B--2---:R2:W4:Y:S02]  /*95b0*/  SYNCS.PHASECHK.TRANS64.TRYWAIT P0, [R0+URZ+0xb0], R3 ;  /* 0x0000b003000075a7 */ /* 0x00452400080011ff */
[----:B----4-:R-:W-:Y:S05]  /*95c0*/  @!P0 NANOSLEEP.SYNCS 0x989680 ;  /* 0x009896800000895d */ /* 0x010fea0003900000 */
[----:B------:R-:W4:Y:S02]  /*95d0*/  @!P0 SYNCS.PHASECHK.TRANS64 P0, [R0+URZ+0xb0], R3 ;  /* 0x0000b003000085a7 */ /* 0x000f2400080010ff */
[----:B----4-:R-:W-:Y:S05]  /*95e0*/  @!P0 BRA `(.L_x_90) ;  /* 0xfffffffc00f08947 */ /* 0x010fea000383ffff */
[----:B------:R-:W-:Y:S05]  /*95f0*/  BRA `(.L_x_166) ;  /* 0xffffffac00ec7947 */ /* 0x000fea000383ffff */
.L_x_93:
[----:B------:R-:W-:Y:S07]  /*9600*/  MOV R0, UR6 ;  /* 0x0000000600007c02 */ /* 0x000fee0008000f00 */
.L_x_167:
[----:B--2---:R2:W4:Y:S02]  /*9610*/  SYNCS.PHASECHK.TRANS64.TRYWAIT P0, [R0+URZ+0xa8], R3 ;  /* 0x0000a803000075a7 */ /* 0x00452400080011ff */
[----:B----4-:R-:W-:Y:S05]  /*9620*/  @!P0 NANOSLEEP.SYNCS 0x989680 ;  /* 0x009896800000895d */ /* 0x010fea0003900000 */
[----:B------:R-:W4:Y:S02]  /*9630*/  @!P0 SYNCS.PHASECHK.TRANS64 P0, [R0+URZ+0xa8], R3 ;  /* 0x0000a803000085a7 */ /* 0x000f2400080010ff */
[----:B----4-:R-:W-:Y:S05]  /*9640*/  @!P0 BRA `(.L_x_167) ;  /* 0xfffffffc00f08947 */ /* 0x010fea000383ffff */
[----:B------:R-:W-:Y:S05]  /*9650*/  BRA `(.L_x_92) ;  /* 0xffffffb000cc7947 */ /* 0x000fea000383ffff */
.L_x_96:
[----:B--2---:R-:W-:Y:S07]  /*9660*/  MOV R3, UR6 ;  /* 0x0000000600037c02 */ /* 0x004fee0008000f00 */
.L_x_168:
[----:B-1----:R1:W2:Y:S02]  /*9670*/  SYNCS.PHASECHK.TRANS64.TRYWAIT P0, [R3+URZ+0x90], R12 ;  /* 0x0000900c030075a7 */ /* 0x0022a400080011ff */
[----:B--2---:R-:W-:Y:S05]  /*9680*/  @!P0 NANOSLEEP.SYNCS 0x989680 ;  /* 0x009896800000895d */ /* 0x004fea0003900000 */
[----:B------:R-:W2:Y:S02]  /*9690*/  @!P0 SYNCS.PHASECHK.TRANS64 P0, [R3+URZ+0x90], R12 ;  /* 0x0000900c030085a7 */ /* 0x000ea400080010ff */
[----:B--2---:R-:W-:Y:S05]  /*96a0*/  @!P0 BRA `(.L_x_168) ;  /* 0xfffffffc00f08947 */ /* 0x004fea000383ffff */
[----:B------:R-:W-:Y:S05]  /*96b0*/  BRA `(.L_x_169) ;  /* 0xffffffb400447947 */ /* 0x000fea000383ffff */
.L_x_97:
[----:B------:R-:W-:Y:S07]  /*96c0*/  MOV R3, UR6 ;  /* 0x0000000600037c02 */ /* 0x000fee0008000f00 */
.L_x_170:
[----:B-1----:R1:W2:Y:S02]  /*96d0*/  SYNCS.PHASECHK.TRANS64.TRYWAIT P0, [R3+URZ+0x98], R12 ;  /* 0x0000980c030075a7 */ /* 0x0022a400080011ff */
[----:B--2---:R-:W-:Y:S05]  /*96e0*/  @!P0 NANOSLEEP.SYNCS 0x989680 ;  /* 0x009896800000895d */ /* 0x004fea0003900000 */
[----:B------:R-:W2:Y:S02]  /*96f0*/  @!P0 SYNCS.PHASECHK.TRANS64 P0, [R3+URZ+0x98], R12 ;  /* 0x0000980c030085a7 */ /* 0x000ea400080010ff */
[----:B--2---:R-:W-:Y:S05]  /*9700*/  @!P0 BRA `(.L_x_170) ;  /* 0xfffffffc00f08947 */ /* 0x004fea000383ffff */
[----:B------:R-:W-:Y:S05]  /*9710*/  BRA `(.L_x_171) ;  /* 0xffffffb400c47947 */ /* 0x000fea000383ffff */
.L_x_99:
[----:B------:R-:W-:-:S07]  /*9720*/  MOV R0, UR6 ;  /* 0x0000000600007c02 */ /* 0x000fce0008000f00 */
.L_x_172:
[----:B-1----:R1:W4:Y:S02]  /*9730*/  SYNCS.PHASECHK.TRANS64.TRYWAIT P0, [R0+URZ+0x90], R3 ;  /* 0x00009003000075a7 */ /* 0x00232400080011ff */
[----:B----4-:R-:W-:Y:S05]  /*9740*/  @!P0 NANOSLEEP.SYNCS 0x989680 ;  /* 0x009896800000895d */ /* 0x010fea0003900000 */
[----:B------:R-:W4:Y:S02]  /*9750*/  @!P0 SYNCS.PHASECHK.TRANS64 P0, [R0+URZ+0x90], R3 ;  /* 0x00009003000085a7 */ /* 0x000f2400080010ff */
[----:B----4-:R-:W-:Y:S05]  /*9760*/  @!P0 BRA `(.L_x_172) ;  /* 0xfffffffc00f08947 */ /* 0x010fea000383ffff */
[----:B------:R-:W-:Y:S05]  /*9770*/  BRA `(.L_x_173) ;  /* 0xffffffb800347947 */ /* 0x000fea000383ffff */
.L_x_101:
[----:B--2---:R2:W3:Y:S02]  /*9780*/  SYNCS.PHASECHK.TRANS64.TRYWAIT P0, [R0+URZ+0xb0], R3 ;  /* 0x0000b003000075a7 */ /* 0x0044e400080011ff */
[----:B---3--:R-:W-:Y:S05]  /*9790*/  @!P0 NANOSLEEP.SYNCS 0x989680 ;  /* 0x009896800000895d */ /* 0x008fea0003900000 */
[----:B------:R-:W3:Y:S02]  /*97a0*/  @!P0 SYNCS.PHASECHK.TRANS64 P0, [R0+URZ+0xb0], R3 ;  /* 0x0000b003000085a7 */ /* 0x000ee400080010ff */
[----:B---3--:R-:W-:Y:S05]  /*97b0*/  @!P0 BRA `(.L_x_101) ;  /* 0xfffffffc00f08947 */ /* 0x008fea000383ffff */
[----:B------:R-:W-:Y:S05]  /*97c0*/  BRA `(.L_x_174) ;  /* 0xffffffb800fc7947 */ /* 0x000fea000383ffff */
.L_x_112:
[----:B-1----:R1:W3:Y:S02]  /*97d0*/  SYNCS.PHASECHK.TRANS64.TRYWAIT P1, [R3+URZ+0x80], R0 ;  /* 0x00008000030075a7 */ /* 0x0022e400080211ff */
[----:B---3--:R-:W-:Y:S05]  /*97e0*/  @!P1 NANOSLEEP.SYNCS 0x989680 ;  /* 0x009896800000995d */ /* 0x008fea0003900000 */
[----:B------:R-:W3:Y:S02]  /*97f0*/  @!P1 SYNCS.PHASECHK.TRANS64 P1, [R3+URZ+0x80], R0 ;  /* 0x00008000030095a7 */ /* 0x000ee400080210ff */
[----:B---3--:R-:W-:Y:S05]  /*9800*/  @!P1 BRA `(.L_x_112) ;  /* 0xfffffffc00f09947 */ /* 0x008fea000383ffff */
[----:B------:R-:W-:Y:S05]  /*9810*/  BRA `(.L_x_111) ;  /* 0xffffffc800207947 */ /* 0x000fea000383ffff */
.L_x_114:
[----:B-1----:R1:W4:Y:S02]  /*9820*/  SYNCS.PHASECHK.TRANS64.TRYWAIT P0, [R195+URZ+0xd0], R2 ;  /* 0x0000d002c30075a7 */ /* 0x00232400080011ff */
[----:B----4-:R-:W-:Y:S05]  /*9830*/  @!P0 NANOSLEEP.SYNCS 0x989680 ;  /* 0x009896800000895d */ /* 0x010fea0003900000 */
[----:B------:R-:W4:Y:S02]  /*9840*/  @!P0 SYNCS.PHASECHK.TRANS64 P0, [R195+URZ+0xd0], R2 ;  /* 0x0000d002c30085a7 */ /* 0x000f2400080010ff */
[----:B----4-:R-:W-:Y:S05]  /*9850*/  @!P0 BRA `(.L_x_114) ;  /* 0xfffffffc00f08947 */ /* 0x010fea000383ffff */
[----:B------:R-:W-:Y:S05]  /*9860*/  BRA `(.L_x_113) ;  /* 0xffffffc8007c7947 */ /* 0x000fea000383ffff */
.L_x_123:
[----:B--2---:R2:W3:Y:S02]  /*9870*/  SYNCS.PHASECHK.TRANS64.TRYWAIT P0, [R216+URZ+0x80], R3 ;  /* 0x00008003d80075a7 */ /* 0x0044e400080011ff */
[----:B---3--:R-:W-:Y:S05]  /*9880*/  @!P0 NANOSLEEP.SYNCS 0x989680 ;  /* 0x009896800000895d */ /* 0x008fea0003900000 */
[----:B------:R-:W3:Y:S02]  /*9890*/  @!P0 SYNCS.PHASECHK.TRANS64 P0, [R216+URZ+0x80], R3 ;  /* 0x00008003d80085a7 */ /* 0x000ee400080010ff */
[----:B---3--:R-:W-:Y:S05]  /*98a0*/  @!P0 BRA `(.L_x_123) ;  /* 0xfffffffc00f08947 */ /* 0x008fea000383ffff */
[----:B------:R-:W-:Y:S05]  /*98b0*/  BRA `(.L_x_122) ;  /* 0xffffffdc00887947 */ /* 0x000fea000383ffff */
        .weak           $__internal_0_$__cuda_sm10x_tcgen05_guardrail_trap_col_being_dealloced_not_returned_by_alloc
        .type           $__internal_0_$__cuda_sm10x_tcgen05_guardrail_trap_col_being_dealloced_not_returned_by_alloc,@function
        .size           $__internal_0_$__cuda_sm10x_tcgen05_guardrail_trap_col_being_dealloced_not_returned_by_alloc,($__internal_1_$__cuda_sm10x_tcgen05_guardrail_trap_phase_invalid_during_alloc - $__internal_0_$__cuda_sm10x_tcgen05_guardrail_trap_col_being_dealloced_not_returned_by_alloc)
$__internal_0_$__cuda_sm10x_tcgen05_guardrail_trap_col_being_dealloced_not_returned_by_alloc:
[----:B------:R-:W-:Y:S05]  /*98c0*/  BPT.TRAP 0x1 ;  /* 0x000000040000795c */ /* 0x000fea0000300000 */
[----:B------:R-:W-:-:S04]  /*98d0*/  HFMA2 R3, -RZ, RZ, 0, 0 ;  /* 0x00000000ff037431 */ /* 0x000fc800000001ff */
[----:B------:R-:W-:Y:S05]  /*98e0*/  RET.REL.NODEC R2 `(_ZN7cutlass13device_kernelINS_4gemm6kernel13GemmUniversalIN4cute5tupleIJiiiiEEENS1_10collective13CollectiveMmaINS1_35MainloopSm100TmaUmmaWarpSpecializedILi8ELi2ELi4ENS5_IJNS4_1CILi2EEENSA_ILi1EEESC_EEEEENS5_IJNSA_ILi256EEENSA_ILi128EEESG_EEENS_12float_e4m3_tENS5_IJlSC_lEEESI_SJ_NS4_8TiledMMAINS4_8MMA_AtomIJNS4_10MMA_TraitsINS4_25SM100_MMA_F8F6F4_2x1SM_SSEJSI_SI_fSF_SG_NS4_17integral_constantINS4_4UMMA5MajorELSQ_0EEESR_NSO_INSP_7ScaleInELSS_0EEEST_EEEEEENS4_6LayoutINS5_IJSC_SC_SC_EEENS5_IJNSA_ILi0EEESY_SY_EEEEENS5_IJNS4_10UnderscoreES11_S11_EEEEENS4_18SM100_TMA_2SM_LOADENS4_14ComposedLayoutINS4_7SwizzleILi3ELi4ELi3EEENS4_18smem_ptr_flag_bitsILi8EEENSW_INS5_IJNSA_ILi8EEESG_EEENS5_IJSG_SC_EEEEEEEvNS4_8identityES14_S1E_vS1F_EENS_8epilogue10collective18CollectiveEpilogueINS1H_23Sm100TmaWarpSpecializedILi2ELi2ELi64ELb0ELb0EEEJNS5_IJSG_SG_SG_EEENS5_IJNSW_ISG_SC_EENSW_INSA_ILi64EEESC_EEEEESI_SJ_SI_SJ_NS1H_6fusion15FusionCallbacksIS1L_NS1R_17LinearCombinationISI_fSI_fLNS_15FloatRoundStyleE2EEES1M_S1Q_JEEENS4_5SM1004TMEM4LOAD26SM100_TMEM_LOAD_32dp32b64xENS4_13SM90_TMA_LOADENS15_INS16_ILi2ELi4ELi3EEES19_NSW_INS5_IJS1A_S1O_EEENS5_IJS1O_SC_EEEEEEENS4_39AutoVectorizingCopyWithAssumedAlignmentILi128EEENS4_14SM90_TMA_STOREES26_S28_S28_EEEvvEEEEvNT_6ParamsE) ;  /* 0xffffff6402c47950 */ /* 0x000fea0003c3ffff */
        .weak           $__internal_1_$__cuda_sm10x_tcgen05_guardrail_trap_phase_invalid_during_alloc
        .type           $__internal_1_$__cuda_sm10x_tcgen05_guardrail_trap_phase_invalid_during_alloc,@function
        .size           $__internal_1_$__cuda_sm10x_tcgen05_guardrail_trap_phase_invalid_during_alloc,($__internal_2_$__cuda_sm10x_tcgen05_guardrail_trap_unallocated_columns_being_dealloced - $__internal_1_$__cuda_sm10x_tcgen05_guardrail_trap_phase_invalid_during_alloc)
$__internal_1_$__cuda_sm10x_tcgen05_guardrail_trap_phase_invalid_during_alloc:
[----:B------:R-:W-:Y:S05]  /*98f0*/  BPT.TRAP 0x1 ;  /* 0x000000040000795c */ /* 0x000fea0000300000 */
[----:B------:R-:W-:-:S04]  /*9900*/  MOV R3, 0x0 ;  /* 0x0000000000037802 */ /* 0x000fc80000000f00 */
[----:B------:R-:W-:Y:S05]  /*9910*/  RET.REL.NODEC R2 `(_ZN7cutlass13device_kernelINS_4gemm6kernel13GemmUniversalIN4cute5tupleIJiiiiEEENS1_10collective13CollectiveMmaINS1_35MainloopSm100TmaUmmaWarpSpecializedILi8ELi2ELi4ENS5_IJNS4_1CILi2EEENSA_ILi1EEESC_EEEEENS5_IJNSA_ILi256EEENSA_ILi128EEESG_EEENS_12float_e4m3_tENS5_IJlSC_lEEESI_SJ_NS4_8TiledMMAINS4_8MMA_AtomIJNS4_10MMA_TraitsINS4_25SM100_MMA_F8F6F4_2x1SM_SSEJSI_SI_fSF_SG_NS4_17integral_constantINS4_4UMMA5MajorELSQ_0EEESR_NSO_INSP_7ScaleInELSS_0EEEST_EEEEEENS4_6LayoutINS5_IJSC_SC_SC_EEENS5_IJNSA_ILi0EEESY_SY_EEEEENS5_IJNS4_10UnderscoreES11_S11_EEEEENS4_18SM100_TMA_2SM_LOADENS4_14ComposedLayoutINS4_7SwizzleILi3ELi4ELi3EEENS4_18smem_ptr_flag_bitsILi8EEENSW_INS5_IJNSA_ILi8EEESG_EEENS5_IJSG_SC_EEEEEEEvNS4_8identityES14_S1E_vS1F_EENS_8epilogue10collective18CollectiveEpilogueINS1H_23Sm100TmaWarpSpecializedILi2ELi2ELi64ELb0ELb0EEEJNS5_IJSG_SG_SG_EEENS5_IJNSW_ISG_SC_EENSW_INSA_ILi64EEESC_EEEEESI_SJ_SI_SJ_NS1H_6fusion15FusionCallbacksIS1L_NS1R_17LinearCombinationISI_fSI_fLNS_15FloatRoundStyleE2EEES1M_S1Q_JEEENS4_5SM1004TMEM4LOAD26SM100_TMEM_LOAD_32dp32b64xENS4_13SM90_TMA_LOADENS15_INS16_ILi2ELi4ELi3EEES19_NSW_INS5_IJS1A_S1O_EEENS5_IJS1O_SC_EEEEEEENS4_39AutoVectorizingCopyWithAssumedAlignmentILi128EEENS4_14SM90_TMA_STOREES26_S28_S28_EEEvvEEEEvNT_6ParamsE) ;  /* 0xffffff6402b87950 */ /* 0x000fea0003c3ffff */
        .weak           $__internal_2_$__cuda_sm10x_tcgen05_guardrail_trap_unallocated_columns_being_dealloced
        .type           $__internal_2_$__cuda_sm10x_tcgen05_guardrail_trap_unallocated_columns_being_dealloced,@function
        .size           $__internal_2_$__cuda_sm10x_tcgen05_guardrail_trap_unallocated_columns_being_dealloced,(.L_x_176 - $__internal_2_$__cuda_sm10x_tcgen05_guardrail_trap_unallocated_columns_being_dealloced)
$__internal_2_$__cuda_sm10x_tcgen05_guardrail_trap_unallocated_columns_being_dealloced:
[----:B------:R-:W-:Y:S05]  /*9920*/  BPT.TRAP 0x1 ;  /* 0x000000040000795c */ /* 0x000fea0000300000 */
[----:B------:R-:W-:-:S04]  /*9930*/  HFMA2 R3, -RZ, RZ, 0, 0 ;  /* 0x00000000ff037431 */ /* 0x000fc800000001ff */
[----:B------:R-:W-:Y:S05]  /*9940*/  RET.REL.NODEC R2 `(_ZN7cutlass13device_kernelINS_4gemm6kernel13GemmUniversalIN4cute5tupleIJiiiiEEENS1_10collective13CollectiveMmaINS1_35MainloopSm100TmaUmmaWarpSpecializedILi8ELi2ELi4ENS5_IJNS4_1CILi2EEENSA_ILi1EEESC_EEEEENS5_IJNSA_ILi256EEENSA_ILi128EEESG_EEENS_12float_e4m3_tENS5_IJlSC_lEEESI_SJ_NS4_8TiledMMAINS4_8MMA_AtomIJNS4_10MMA_TraitsINS4_25SM100_MMA_F8F6F4_2x1SM_SSEJSI_SI_fSF_SG_NS4_17integral_constantINS4_4UMMA5MajorELSQ_0EEESR_NSO_INSP_7ScaleInELSS_0EEEST_EEEEEENS4_6LayoutINS5_IJSC_SC_SC_EEENS5_IJNSA_ILi0EEESY_SY_EEEEENS5_IJNS4_10UnderscoreES11_S11_EEEEENS4_18SM100_TMA_2SM_LOADENS4_14ComposedLayoutINS4_7SwizzleILi3ELi4ELi3EEENS4_18smem_ptr_flag_bitsILi8EEENSW_INS5_IJNSA_ILi8EEESG_EEENS5_IJSG_SC_EEEEEEEvNS4_8identityES14_S1E_vS1F_EENS_8epilogue10collective18CollectiveEpilogueINS1H_23Sm100TmaWarpSpecializedILi2ELi2ELi64ELb0ELb0EEEJNS5_IJSG_SG_SG_EEENS5_IJNSW_ISG_SC_EENSW_INSA_ILi64EEESC_EEEEESI_SJ_SI_SJ_NS1H_6fusion15FusionCallbacksIS1L_NS1R_17LinearCombinationISI_fSI_fLNS_15FloatRoundStyleE2EEES1M_S1Q_JEEENS4_5SM1004TMEM4LOAD26SM100_TMEM_LOAD_32dp32b64xENS4_13SM90_TMA_LOADENS15_INS16_ILi2ELi4ELi3EEES19_NSW_INS5_IJS1A_S1O_EEENS5_IJS1O_SC_EEEEEEENS4_39AutoVectorizingCopyWithAssumedAlignmentILi128EEENS4_14SM90_TMA_STOREES26_S28_S28_EEEvvEEEEvNT_6ParamsE) ;  /* 0xffffff6402ac7950 */ /* 0x000fea0003c3ffff */
.L_x_175:
[----:B------:R-:W-:-:S00]  /*9950*/  BRA `(.L_x_175) ;  /* 0xfffffffc00fc7947 */ /* 0x000fc0000383ffff */
[----:B------:R-:W-:-:S00]  /*9960*/  NOP ;  /* 0x0000000000007918 */ /* 0x000fc00000000000 */
        /* <DEDUP_REMOVED lines=9> */
.L_x_176:


//--------------------- .nv.global.init           --------------------------
	.section	.nv.global.init,"aw",@progbits
.nv.global.init:
	.type		$str$27,@object
	.size		$str$27,($str$28 - $str$27)
$str$27:
        /*0000*/ 	.byte	0x28, 0x61, 0x64, 0x64, 0x72, 0x65, 0x73, 0x73, 0x20, 0x26, 0x20, 0x6d, 0x61, 0x73, 0x6b, 0x29
        /*0010*/ 	.byte	0x20, 0x3d, 0x3d, 0x20, 0x30, 0x00
	.type		$str$28,@object
	.size		$str$28,($str$26 - $str$28)
$str$28:
        /*0016*/ 	.byte	0x2f, 0x74, 0x6d, 0x70, 0x2f, 0x63, 0x75, 0x74, 0x6c, 0x61, 0x73, 0x73, 0x5f, 0x73, 0x77, 0x65
        /*0026*/ 	.byte	0x65, 0x70, 0x5f, 0x73, 0x72, 0x63, 0x2f, 0x69, 0x6e, 0x63, 0x6c, 0x75, 0x64, 0x65, 0x2f, 0x63
        /*0036*/ 	.byte	0x75, 0x74, 0x65, 0x2f, 0x70, 0x6f, 0x69, 0x6e, 0x74, 0x65, 0x72, 0x5f, 0x66, 0x6c, 0x61, 0x67
        /*0046*/ 	.byte	0x67, 0x65, 0x64, 0x2e, 0x68, 0x70, 0x70, 0x00
	.type		$str$26,@object
	.size		$str$26,($str$25 - $str$26)
$str$26:
        /*004e*/ 	.byte	0x2f, 0x74, 0x6d, 0x70, 0x2f, 0x63, 0x75, 0x74, 0x6c, 0x61, 0x73, 0x73, 0x5f, 0x73, 0x77, 0x65
        /*005e*/ 	.byte	0x65, 0x70, 0x5f, 0x73, 0x72, 0x63, 0x2f, 0x69, 0x6e, 0x63, 0x6c, 0x75, 0x64, 0x65, 0x2f, 0x63
        /*006e*/ 	.byte	0x75, 0x74, 0x65, 0x2f, 0x61, 0x74, 0x6f, 0x6d, 0x2f, 0x63, 0x6f, 0x70, 0x79, 0x5f, 0x74, 0x72
        /*007e*/ 	.byte	0x61, 0x69, 0x74, 0x73, 0x5f, 0x73, 0x6d, 0x31, 0x30, 0x30, 0x2e, 0x68, 0x70, 0x70, 0x00
	.type		$str$25,@object
	.size		$str$25,(__unnamed_1 - $str$25)
$str$25:
        /*008d*/ 	.byte	0x28, 0x28, 0x75, 0x69, 0x6e, 0x74, 0x33, 0x32, 0x5f, 0x74, 0x28, 0x74, 0x68, 0x72, 0x65, 0x61
        /*009d*/ 	.byte	0x64, 0x49, 0x64, 0x78, 0x2e, 0x78, 0x29, 0x20, 0x2f, 0x20, 0x33, 0x32, 0x29, 0x20, 0x25, 0x20
        /*00ad*/ 	.byte	0x34, 0x29, 0x20, 0x3d, 0x3d, 0x20, 0x28, 0x28, 0x28, 0x74, 0x6d, 0x65, 0x6d, 0x5f, 0x61, 0x64
        /*00bd*/ 	.byte	0x64, 0x72, 0x20, 0x3e, 0x3e, 0x20, 0x31, 0x36, 0x29, 0x20, 0x2f, 0x20, 0x33, 0x32, 0x29, 0x20
        /*00cd*/ 	.byte	0x25, 0x20, 0x34, 0x29, 0x00
	.type		__unnamed_1,@object
	.size		__unnamed_1,(__unnamed_2 - __unnamed_1)
__unnamed_1:
        /*00d2*/ 	.byte	0x61, 0x75, 0x74, 0x6f, 0x20, 0x63, 0x75, 0x74, 0x65, 0x3a, 0x3a, 0x61, 0x73, 0x5f, 0x70, 0x6f
        /* <DEDUP_REMOVED lines=24> */
        /*0262*/ 	.byte	0x43, 0x3c, 0x38, 0x31, 0x39, 0x32, 0x3e, 0x3e, 0x3e, 0x3e, 0x5d, 0x00
	.type		__unnamed_2,@object
	.size		__unnamed_2,(.L_2 - __unnamed_2)
__unnamed_2:
        /* <DEDUP_REMOVED lines=42> */
        /*050e*/ 	.byte	0x3e, 0x3e, 0x3e, 0x3e, 0x5d, 0x00
.L_2:


//--------------------- .nv.shared._ZN7cutlass13device_kernelINS_4gemm6kernel13GemmUniversalIN4cute5tupleIJiiiiEEENS1_10collective13CollectiveMmaINS1_35MainloopSm100TmaUmmaWarpSpecializedILi8ELi2ELi4ENS5_IJNS4_1CILi2EEENSA_ILi1EEESC_EEEEENS5_IJNSA_ILi256EEENSA_ILi128EEESG_EEENS_12float_e4m3_tENS5_IJlSC_lEEESI_SJ_NS4_8TiledMMAINS4_8MMA_AtomIJNS4_10MMA_TraitsINS4_25SM100_MMA_F8F6F4_2x1SM_SSEJSI_SI_fSF_SG_NS4_17integral_constantINS4_4UMMA5MajorELSQ_0EEESR_NSO_INSP_7ScaleInELSS_0EEEST_EEEEEENS4_6LayoutINS5_IJSC_SC_SC_EEENS5_IJNSA_ILi0EEESY_SY_EEEEENS5_IJNS4_10UnderscoreES11_S11_EEEEENS4_18SM100_TMA_2SM_LOADENS4_14ComposedLayoutINS4_7SwizzleILi3ELi4ELi3EEENS4_18smem_ptr_flag_bitsILi8EEENSW_INS5_IJNSA_ILi8EEESG_EEENS5_IJSG_SC_EEEEEEEvNS4_8identityES14_S1E_vS1F_EENS_8epilogue10collective18CollectiveEpilogueINS1H_23Sm100TmaWarpSpecializedILi2ELi2ELi64ELb0ELb0EEEJNS5_IJSG_SG_SG_EEENS5_IJNSW_ISG_SC_EENSW_INSA_ILi64EEESC_EEEEESI_SJ_SI_SJ_NS1H_6fusion15FusionCallbacksIS1L_NS1R_17LinearCombinationISI_fSI_fLNS_15FloatRoundStyleE2EEES1M_S1Q_JEEENS4_5SM1004TMEM4LOAD26SM100_TMEM_LOAD_32dp32b64xENS4_13SM90_TMA_LOADENS15_INS16_ILi2ELi4ELi3EEES19_NSW_INS5_IJS1A_S1O_EEENS5_IJS1O_SC_EEEEEEENS4_39AutoVectorizingCopyWithAssumedAlignmentILi128EEENS4_14SM90_TMA_STOREES26_S28_S28_EEEvvEEEEvNT_6ParamsE --------------------------
	.section	.nv.shared._ZN7cutlass13device_kernelINS_4gemm6kernel13GemmUniversalIN4cute5tupleIJiiiiEEENS1_10collective13CollectiveMmaINS1_35MainloopSm100TmaUmmaWarpSpecializedILi8ELi2ELi4ENS5_IJNS4_1CILi2EEENSA_ILi1EEESC_EEEEENS5_IJNSA_ILi256EEENSA_ILi128EEESG_EEENS_12float_e4m3_tENS5_IJlSC_lEEESI_SJ_NS4_8TiledMMAINS4_8MMA_AtomIJNS4_10MMA_TraitsINS4_25SM100_MMA_F8F6F4_2x1SM_SSEJSI_SI_fSF_SG_NS4_17integral_constantINS4_4UMMA5MajorELSQ_0EEESR_NSO_INSP_7ScaleInELSS_0EEEST_EEEEEENS4_6LayoutINS5_IJSC_SC_SC_EEENS5_IJNSA_ILi0EEESY_SY_EEEEENS5_IJNS4_10UnderscoreES11_S11_EEEEENS4_18SM100_TMA_2SM_LOADENS4_14ComposedLayoutINS4_7SwizzleILi3ELi4ELi3EEENS4_18smem_ptr_flag_bitsILi8EEENSW_INS5_IJNSA_ILi8EEESG_EEENS5_IJSG_SC_EEEEEEEvNS4_8identityES14_S1E_vS1F_EENS_8epilogue10collective18CollectiveEpilogueINS1H_23Sm100TmaWarpSpecializedILi2ELi2ELi64ELb0ELb0EEEJNS5_IJSG_SG_SG_EEENS5_IJNSW_ISG_SC_EENSW_INSA_ILi64EEESC_EEEEESI_SJ_SI_SJ_NS1H_6fusion15FusionCallbacksIS1L_NS1R_17LinearCombinationISI_fSI_fLNS_15FloatRoundStyleE2EEES1M_S1Q_JEEENS4_5SM1004TMEM4LOAD26SM100_TMEM_LOAD_32dp32b64xENS4_13SM90_TMA_LOADENS15_INS16_ILi2ELi4ELi3EEES19_NSW_INS5_IJS1A_S1O_EEENS5_IJS1O_SC_EEEEEEENS4_39AutoVectorizingCopyWithAssumedAlignmentILi128EEENS4_14SM90_TMA_STOREES26_S28_S28_EEEvvEEEEvNT_6ParamsE,"aw",@nobits
	.sectionflags	@""
	.align	16
	.zero		1024


//--------------------- .nv.shared.reserved.0     --------------------------
	.section	.nv.shared.reserved.0,"aw",@nobits
	.weak		__nv_reservedSMEM_offset_0_alias
	.size		__nv_reservedSMEM_offset_0_alias, 0, 64
	.other		__nv_reservedSMEM_offset_0_alias,@"STO_CUDA_RESERVED_SHARED STV_DEFAULT"
__nv_reservedSMEM_offset_0_alias:
	.zero		0
.nv.shared.reserved.0:
	.zero		64
	.weak		__nv_reservedSMEM_tcgen05_partition
	.type		__nv_reservedSMEM_tcgen05_partition,@object
	.size		__nv_reservedSMEM_tcgen05_partition,(.L_0 - __nv_reservedSMEM_tcgen05_partition)
__nv_reservedSMEM_tcgen05_partition:
	.zero		32
.L_0:


//--------------------- .nv.global                --------------------------
	.section	.nv.global,"aw",@nobits
.nv.global:
	.type		_ZN39_INTERNAL_c3b62877_4_k_cu_c68efdef_88624cute1_E,@object
	.size		_ZN39_INTERNAL_c3b62877_4_k_cu_c68efdef_88624cute1_E,(_ZN39_INTERNAL_c3b62877_4_k_cu_c68efdef_88624cuda3std3__45__cpo6cbeginE - _ZN39_INTERNAL_c3b62877_4_k_cu_c68efdef_88624cute1_E)
_ZN39_INTERNAL_c3b62877_4_k_cu_c68efdef_88624cute1_E:
	.zero		1
	.type		_ZN39_INTERNAL_c3b62877_4_k_cu_c68efdef_88624cuda3std3__45__cpo6cbeginE,@object
	.size		_ZN39_INTERNAL_c3b62877_4_k_cu_c68efdef_88624cuda3std3__45__cpo6cbeginE,(_ZN39_INTERNAL_c3b62877_4_k_cu_c68efdef_88624cuda3std3__48in_placeE - _ZN39_INTERNAL_c3b62877_4_k_cu_c68efdef_88624cuda3std3__45__cpo6cbeginE)
_ZN39_INTERNAL_c3b62877_4_k_cu_c68efdef_88624cuda3std3__45__cpo6cbeginE:
	.zero		1
	.type		_ZN39_INTERNAL_c3b62877_4_k_cu_c68efdef_88624cuda3std3__48in_placeE,@object
	.size		_ZN39_INTERNAL_c3b62877_4_k_cu_c68efdef_88624cuda3std3__48in_placeE,(_ZN39_INTERNAL_c3b62877_4_k_cu_c68efdef_88624cuda3std6ranges3__45__cpo9iter_moveE - _ZN39_INTERNAL_c3b62877_4_k_cu_c68efdef_88624cuda3std3__48in_placeE)
_ZN39_INTERNAL_c3b62877_4_k_cu_c68efdef_88624cuda3std3__48in_placeE:
	.zero		1
	.type		_ZN39_INTERNAL_c3b62877_4_k_cu_c68efdef_88624cuda3std6ranges3__45__cpo9iter_moveE,@object
	.size		_ZN39_INTERNAL_c3b62877_4_k_cu_c68efdef_88624cuda3std6ranges3__45__cpo9iter_moveE,(_ZN39_INTERNAL_c3b62877_4_k_cu_c68efdef_88624cuda3std3__45__cpo5beginE - _ZN39_INTERNAL_c3b62877_4_k_cu_c68efdef_88624cuda3std6ranges3__45__cpo9iter_moveE)
_ZN39_INTERNAL_c3b62877_4_k_cu_c68efdef_88624cuda3std6ranges3__45__cpo9iter_moveE:
	.zero		1
	.type		_ZN39_INTERNAL_c3b62877_4_k_cu_c68efdef_88624cuda3std3__45__cpo5beginE,@object
	.size		_ZN39_INTERNAL_c3b62877_4_k_cu_c68efdef_88624cuda3std3__45__cpo5beginE,(_ZN39_INTERNAL_c3b62877_4_k_cu_c68efdef_88624cuda3std3__441_GLOBAL__N__c3b62877_4_k_cu_c68efdef_88626ignoreE - _ZN39_INTERNAL_c3b62877_4_k_cu_c68efdef_88624cuda3std3__45__cpo5beginE)
_ZN39_INTERNAL_c3b62877_4_k_cu_c68efdef_88624cuda3std3__45__cpo5beginE:
	.zero		1
	.type		_ZN39_INTERNAL_c3b62877_4_k_cu_c68efdef_88624cuda3std3__441_GLOBAL__N__c3b62877_4_k_cu_c68efdef_88626ignoreE,@object
	.size		_ZN39_INTERNAL_c3b62877_4_k_cu_c68efdef_88624cuda3std3__441_GLOBAL__N__c3b62877_4_k_cu_c68efdef_88626ignoreE,(_ZN39_INTERNAL_c3b62877_4_k_cu_c68efdef_88624cute7productE - _ZN39_INTERNAL_c3b62877_4_k_cu_c68efdef_88624cuda3std3__441_GLOBAL__N__c3b62877_4_k_cu_c68efdef_88626ignoreE)
_ZN39_INTERNAL_c3b62877_4_k_cu_c68efdef_88624cuda3std3__441_GLOBAL__N__c3b62877_4_k_cu_c68efdef_88626ignoreE:
	.zero		1
	.type		_ZN39_INTERNAL_c3b62877_4_k_cu_c68efdef_88624cute7productE,@object
	.size		_ZN39_INTERNAL_c3b62877_4_k_cu_c68efdef_88624cute7productE,(_ZN39_INTERNAL_c3b62877_4_k_cu_c68efdef_88624cuda3std3__45__cpo3endE - _ZN39_INTERNAL_c3b62877_4_k_cu_c68efdef_88624cute7productE)
_ZN39_INTERNAL_c3b62877_4_k_cu_c68efdef_88624cute7productE:
	.zero		1
	.type		_ZN39_INTERNAL_c3b62877_4_k_cu_c68efdef_88624cuda3std3__45__cpo3endE,@object
	.size		_ZN39_INTERNAL_c3b62877_4_k_cu_c68efdef_88624cuda3std3__45__cpo3endE,(_ZN39_INTERNAL_c3b62877_4_k_cu_c68efdef_88624cuda3std3__419piecewise_constructE - _ZN39_INTERNAL_c3b62877_4_k_cu_c68efdef_88624cuda3std3__45__cpo3endE)
_ZN39_INTERNAL_c3b62877_4_k_cu_c68efdef_88624cuda3std3__45__cpo3endE:
	.zero		1
	.type		_ZN39_INTERNAL_c3b62877_4_k_cu_c68efdef_88624cuda3std3__419piecewise_constructE,@object
	.size		_ZN39_INTERNAL_c3b62877_4_k_cu_c68efdef_88624cuda3std3__419piecewise_constructE,(_ZN39_INTERNAL_c3b62877_4_k_cu_c68efdef_88624cuda3std3__45__cpo4cendE - _ZN39_INTERNAL_c3b62877_4_k_cu_c68efdef_88624cuda3std3__419piecewise_constructE)
_ZN39_INTERNAL_c3b62877_4_k_cu_c68efdef_88624cuda3std3__419piecewise_constructE:
	.zero		1
	.type		_ZN39_INTERNAL_c3b62877_4_k_cu_c68efdef_88624cuda3std3__45__cpo4cendE,@object
	.size		_ZN39_INTERNAL_c3b62877_4_k_cu_c68efdef_88624cuda3std3__45__cpo4cendE,(_ZN39_INTERNAL_c3b62877_4_k_cu_c68efdef_88624cuda3std6ranges3__45__cpo4swapE - _ZN39_INTERNAL_c3b62877_4_k_cu_c68efdef_88624cuda3std3__45__cpo4cendE)
_ZN39_INTERNAL_c3b62877_4_k_cu_c68efdef_88624cuda3std3__45__cpo4cendE:
	.zero		1
	.type		_ZN39_INTERNAL_c3b62877_4_k_cu_c68efdef_88624cuda3std6ranges3__45__cpo4swapE,@object
	.size		_ZN39_INTERNAL_c3b62877_4_k_cu_c68efdef_88624cuda3std6ranges3__45__cpo4swapE,(.L_10 - _ZN39_INTERNAL_c3b62877_4_k_cu_c68efdef_88624cuda3std6ranges3__45__cpo4swapE)
_ZN39_INTERNAL_c3b62877_4_k_cu_c68efdef_88624cuda3std6ranges3__45__cpo4swapE:
	.zero		1
.L_10:


//--------------------- .nv.constant0._ZN7cutlass13device_kernelINS_4gemm6kernel13GemmUniversalIN4cute5tupleIJiiiiEEENS1_10collective13CollectiveMmaINS1_35MainloopSm100TmaUmmaWarpSpecializedILi8ELi2ELi4ENS5_IJNS4_1CILi2EEENSA_ILi1EEESC_EEEEENS5_IJNSA_ILi256EEENSA_ILi128EEESG_EEENS_12float_e4m3_tENS5_IJlSC_lEEESI_SJ_NS4_8TiledMMAINS4_8MMA_AtomIJNS4_10MMA_TraitsINS4_25SM100_MMA_F8F6F4_2x1SM_SSEJSI_SI_fSF_SG_NS4_17integral_constantINS4_4UMMA5MajorELSQ_0EEESR_NSO_INSP_7ScaleInELSS_0EEEST_EEEEEENS4_6LayoutINS5_IJSC_SC_SC_EEENS5_IJNSA_ILi0EEESY_SY_EEEEENS5_IJNS4_10UnderscoreES11_S11_EEEEENS4_18SM100_TMA_2SM_LOADENS4_14ComposedLayoutINS4_7SwizzleILi3ELi4ELi3EEENS4_18smem_ptr_flag_bitsILi8EEENSW_INS5_IJNSA_ILi8EEESG_EEENS5_IJSG_SC_EEEEEEEvNS4_8identityES14_S1E_vS1F_EENS_8epilogue10collective18CollectiveEpilogueINS1H_23Sm100TmaWarpSpecializedILi2ELi2ELi64ELb0ELb0EEEJNS5_IJSG_SG_SG_EEENS5_IJNSW_ISG_SC_EENSW_INSA_ILi64EEESC_EEEEESI_SJ_SI_SJ_NS1H_6fusion15FusionCallbacksIS1L_NS1R_17LinearCombinationISI_fSI_fLNS_15FloatRoundStyleE2EEES1M_S1Q_JEEENS4_5SM1004TMEM4LOAD26SM100_TMEM_LOAD_32dp32b64xENS4_13SM90_TMA_LOADENS15_INS16_ILi2ELi4ELi3EEES19_NSW_INS5_IJS1A_S1O_EEENS5_IJS1O_SC_EEEEEEENS4_39AutoVectorizingCopyWithAssumedAlignmentILi128EEENS4_14SM90_TMA_STOREES26_S28_S28_EEEvvEEEEvNT_6ParamsE --------------------------
	.section	.nv.constant0._ZN7cutlass13device_kernelINS_4gemm6kernel13GemmUniversalIN4cute5tupleIJiiiiEEENS1_10collective13CollectiveMmaINS1_35MainloopSm100TmaUmmaWarpSpecializedILi8ELi2ELi4ENS5_IJNS4_1CILi2EEENSA_ILi1EEESC_EEEEENS5_IJNSA_ILi256EEENSA_ILi128EEESG_EEENS_12float_e4m3_tENS5_IJlSC_lEEESI_SJ_NS4_8TiledMMAINS4_8MMA_AtomIJNS4_10MMA_TraitsINS4_25SM100_MMA_F8F6F4_2x1SM_SSEJSI_SI_fSF_SG_NS4_17integral_constantINS4_4UMMA5MajorELSQ_0EEESR_NSO_INSP_7ScaleInELSS_0EEEST_EEEEEENS4_6LayoutINS5_IJSC_SC_SC_EEENS5_IJNSA_ILi0EEESY_SY_EEEEENS5_IJNS4_10UnderscoreES11_S11_EEEEENS4_18SM100_TMA_2SM_LOADENS4_14ComposedLayoutINS4_7SwizzleILi3ELi4ELi3EEENS4_18smem_ptr_flag_bitsILi8EEENSW_INS5_IJNSA_ILi8EEESG_EEENS5_IJSG_SC_EEEEEEEvNS4_8identityES14_S1E_vS1F_EENS_8epilogue10collective18CollectiveEpilogueINS1H_23Sm100TmaWarpSpecializedILi2ELi2ELi64ELb0ELb0EEEJNS5_IJSG_SG_SG_EEENS5_IJNSW_ISG_SC_EENSW_INSA_ILi64EEESC_EEEEESI_SJ_SI_SJ_NS1H_6fusion15FusionCallbacksIS1L_NS1R_17LinearCombinationISI_fSI_fLNS_15FloatRoundStyleE2EEES1M_S1Q_JEEENS4_5SM1004TMEM4LOAD26SM100_TMEM_LOAD_32dp32b64xENS4_13SM90_TMA_LOADENS15_INS16_ILi2ELi4ELi3EEES19_NSW_INS5_IJS1A_S1O_EEENS5_IJS1O_SC_EEEEEEENS4_39AutoVectorizingCopyWithAssumedAlignmentILi128EEENS4_14SM90_TMA_STOREES26_S28_S28_EEEvvEEEEvNT_6ParamsE,"a",@progbits
	.sectionflags	@""
	.align	4
.nv.constant0._ZN7cutlass13device_kernelINS_4gemm6kernel13GemmUniversalIN4cute5tupleIJiiiiEEENS1_10collective13CollectiveMmaINS1_35MainloopSm100TmaUmmaWarpSpecializedILi8ELi2ELi4ENS5_IJNS4_1CILi2EEENSA_ILi1EEESC_EEEEENS5_IJNSA_ILi256EEENSA_ILi128EEESG_EEENS_12float_e4m3_tENS5_IJlSC_lEEESI_SJ_NS4_8TiledMMAINS4_8MMA_AtomIJNS4_10MMA_TraitsINS4_25SM100_MMA_F8F6F4_2x1SM_SSEJSI_SI_fSF_SG_NS4_17integral_constantINS4_4UMMA5MajorELSQ_0EEESR_NSO_INSP_7ScaleInELSS_0EEEST_EEEEEENS4_6LayoutINS5_IJSC_SC_SC_EEENS5_IJNSA_ILi0EEESY_SY_EEEEENS5_IJNS4_10UnderscoreES11_S11_EEEEENS4_18SM100_TMA_2SM_LOADENS4_14ComposedLayoutINS4_7SwizzleILi3ELi4ELi3EEENS4_18smem_ptr_flag_bitsILi8EEENSW_INS5_IJNSA_ILi8EEESG_EEENS5_IJSG_SC_EEEEEEEvNS4_8identityES14_S1E_vS1F_EENS_8epilogue10collective18CollectiveEpilogueINS1H_23Sm100TmaWarpSpecializedILi2ELi2ELi64ELb0ELb0EEEJNS5_IJSG_SG_SG_EEENS5_IJNSW_ISG_SC_EENSW_INSA_ILi64EEESC_EEEEESI_SJ_SI_SJ_NS1H_6fusion15FusionCallbacksIS1L_NS1R_17LinearCombinationISI_fSI_fLNS_15FloatRoundStyleE2EEES1M_S1Q_JEEENS4_5SM1004TMEM4LOAD26SM100_TMEM_LOAD_32dp32b64xENS4_13SM90_TMA_LOADENS15_INS16_ILi2ELi4ELi3EEES19_NSW_INS5_IJS1A_S1O_EEENS5_IJS1O_SC_EEEEEEENS4_39AutoVectorizingCopyWithAssumedAlignmentILi128EEENS4_14SM90_TMA_STOREES26_S28_S28_EEEvvEEEEvNT_6ParamsE:
	.zero		2944


//--------------------- SYMBOLS --------------------------

	.type		.nv.reservedSmem.offset0,@object
	.size		.nv.reservedSmem.offset0,0x4
	.type		.nv.reservedSmem.cap,@object
	.size		.nv.reservedSmem.cap,0x4
	.type		__assertfail,@function
